	.headerflags	@"EF_CUDA_TEXMODE_UNIFIED EF_CUDA_64BIT_ADDRESS EF_CUDA_SM86 EF_CUDA_VIRTUAL_SM(EF_CUDA_SM86)"
	.elftype	@"ET_EXEC"


//--------------------- .nv.info                  --------------------------
	.section	.nv.info,"",@"SHT_CUDA_INFO"
	.align	4


	//----- nvinfo : EIATTR_REGCOUNT
	.align		4
        /*0000*/ 	.byte	0x04, 0x2f
        /*0002*/ 	.short	(.L_8 - .L_7)
	.align		4
.L_7:
        /*0004*/ 	.word	index@(triton_red_fused_add_embedding_native_layer_norm_0)
        /*0008*/ 	.word	0x0000004a


	//----- nvinfo : EIATTR_MIN_STACK_SIZE
	.align		4
.L_8:
        /*000c*/ 	.byte	0x04, 0x12
        /*000e*/ 	.short	(.L_10 - .L_9)
	.align		4
.L_9:
        /*0010*/ 	.word	index@($__internal_0_$__cuda_sm70_shflsync_bfly)
        /*0014*/ 	.word	0x00000000


	//----- nvinfo : EIATTR_FRAME_SIZE
	.align		4
.L_10:
        /*0018*/ 	.byte	0x04, 0x11
        /*001a*/ 	.short	(.L_12 - .L_11)
	.align		4
.L_11:
        /*001c*/ 	.word	index@($__internal_0_$__cuda_sm70_shflsync_bfly)
        /*0020*/ 	.word	0x00000000


	//----- nvinfo : EIATTR_MIN_STACK_SIZE
	.align		4
.L_12:
        /*0024*/ 	.byte	0x04, 0x12
        /*0026*/ 	.short	(.L_14 - .L_13)
	.align		4
.L_13:
        /*0028*/ 	.word	index@(triton_red_fused_add_embedding_native_layer_norm_0)
        /*002c*/ 	.word	0x00000000


	//----- nvinfo : EIATTR_FRAME_SIZE
	.align		4
.L_14:
        /*0030*/ 	.byte	0x04, 0x11
        /*0032*/ 	.short	(.L_16 - .L_15)
	.align		4
.L_15:
        /*0034*/ 	.word	index@(triton_red_fused_add_embedding_native_layer_norm_0)
        /*0038*/ 	.word	0x00000000


	//----- nvinfo : EIATTR_MIN_STACK_SIZE
	.align		4
.L_16:
        /*003c*/ 	.byte	0x04, 0x12
        /*003e*/ 	.short	(.L_18 - .L_17)
	.align		4
.L_17:
        /*0040*/ 	.word	index@(triton_red_fused_add_embedding_native_layer_norm_0)
        /*0044*/ 	.word	0x00000000
.L_18:


//--------------------- .nv.info.triton_red_fused_add_embedding_native_layer_norm_0 --------------------------
	.section	.nv.info.triton_red_fused_add_embedding_native_layer_norm_0,"",@"SHT_CUDA_INFO"
	.sectionflags	@""
	.align	4


	//----- nvinfo : EIATTR_CUDA_API_VERSION
	.align		4
        /*0000*/ 	.byte	0x04, 0x37
        /*0002*/ 	.short	(.L_20 - .L_19)
.L_19:
        /*0004*/ 	.word	0x0000007c


	//----- nvinfo : EIATTR_SW2861232_WAR
	.align		4
.L_20:
        /*0008*/ 	.byte	0x01, 0x35
	.zero		2


	//----- nvinfo : EIATTR_PARAM_CBANK
	.align		4
        /*000c*/ 	.byte	0x04, 0x0a
        /*000e*/ 	.short	(.L_22 - .L_21)
	.align		4
.L_21:
        /*0010*/ 	.word	index@(.nv.constant0.triton_red_fused_add_embedding_native_layer_norm_0)
        /*0014*/ 	.short	0x0160
        /*0016*/ 	.short	0x0048


	//----- nvinfo : EIATTR_CBANK_PARAM_SIZE
	.align		4
.L_22:
        /*0018*/ 	.byte	0x03, 0x19
        /*001a*/ 	.short	0x0048


	//----- nvinfo : EIATTR_KPARAM_INFO
	.align		4
        /*001c*/ 	.byte	0x04, 0x17
        /*001e*/ 	.short	(.L_24 - .L_23)
.L_23:
        /*0020*/ 	.word	0x00000000
        /*0024*/ 	.short	0x0009
        /*0026*/ 	.short	0x0040
        /*0028*/ 	.byte	0x00, 0xf4, 0x21, 0x00


	//----- nvinfo : EIATTR_KPARAM_INFO
	.align		4
.L_24:
        /*002c*/ 	.byte	0x04, 0x17
        /*002e*/ 	.short	(.L_26 - .L_25)
.L_25:
        /*0030*/ 	.word	0x00000000
        /*0034*/ 	.short	0x0008
        /*0036*/ 	.short	0x003c
        /*0038*/ 	.byte	0x00, 0xf0, 0x11, 0x00


	//----- nvinfo : EIATTR_KPARAM_INFO
	.align		4
.L_26:
        /*003c*/ 	.byte	0x04, 0x17
        /*003e*/ 	.short	(.L_28 - .L_27)
.L_27:
        /*0040*/ 	.word	0x00000000
        /*0044*/ 	.short	0x0007
        /*0046*/ 	.short	0x0038
        /*0048*/ 	.byte	0x00, 0xf0, 0x11, 0x00


	//----- nvinfo : EIATTR_KPARAM_INFO
	.align		4
.L_28:
        /*004c*/ 	.byte	0x04, 0x17
        /*004e*/ 	.short	(.L_30 - .L_29)
.L_29:
        /*0050*/ 	.word	0x00000000
        /*0054*/ 	.short	0x0006
        /*0056*/ 	.short	0x0030
        /*0058*/ 	.byte	0x00, 0xf4, 0x21, 0x00


	//----- nvinfo : EIATTR_KPARAM_INFO
	.align		4
.L_30:
        /*005c*/ 	.byte	0x04, 0x17
        /*005e*/ 	.short	(.L_32 - .L_31)
.L_31:
        /*0060*/ 	.word	0x00000000
        /*0064*/ 	.short	0x0005
        /*0066*/ 	.short	0x0028
        /*0068*/ 	.byte	0x00, 0xf4, 0x21, 0x00


	//----- nvinfo : EIATTR_KPARAM_INFO
	.align		4
.L_32:
        /*006c*/ 	.byte	0x04, 0x17
        /*006e*/ 	.short	(.L_34 - .L_33)
.L_33:
        /*0070*/ 	.word	0x00000000
        /*0074*/ 	.short	0x0004
        /*0076*/ 	.short	0x0020
        /*0078*/ 	.byte	0x00, 0xf4, 0x21, 0x00


	//----- nvinfo : EIATTR_KPARAM_INFO
	.align		4
.L_34:
        /*007c*/ 	.byte	0x04, 0x17
        /*007e*/ 	.short	(.L_36 - .L_35)
.L_35:
        /*0080*/ 	.word	0x00000000
        /*0084*/ 	.short	0x0003
        /*0086*/ 	.short	0x0018
        /*0088*/ 	.byte	0x00, 0xf4, 0x21, 0x00


	//----- nvinfo : EIATTR_KPARAM_INFO
	.align		4
.L_36:
        /*008c*/ 	.byte	0x04, 0x17
        /*008e*/ 	.short	(.L_38 - .L_37)
.L_37:
        /*0090*/ 	.word	0x00000000
        /*0094*/ 	.short	0x0002
        /*0096*/ 	.short	0x0010
        /*0098*/ 	.byte	0x00, 0xf4, 0x21, 0x00


	//----- nvinfo : EIATTR_KPARAM_INFO
	.align		4
.L_38:
        /*009c*/ 	.byte	0x04, 0x17
        /*009e*/ 	.short	(.L_40 - .L_39)
.L_39:
        /*00a0*/ 	.word	0x00000000
        /*00a4*/ 	.short	0x0001
        /*00a6*/ 	.short	0x0008
        /*00a8*/ 	.byte	0x00, 0xf4, 0x21, 0x00


	//----- nvinfo : EIATTR_KPARAM_INFO
	.align		4
.L_40:
        /*00ac*/ 	.byte	0x04, 0x17
        /*00ae*/ 	.short	(.L_42 - .L_41)
.L_41:
        /*00b0*/ 	.word	0x00000000
        /*00b4*/ 	.short	0x0000
        /*00b6*/ 	.short	0x0000
        /*00b8*/ 	.byte	0x00, 0xf4, 0x21, 0x00


	//----- nvinfo : EIATTR_MAXREG_COUNT
	.align		4
.L_42:
        /*00bc*/ 	.byte	0x03, 0x1b
        /*00be*/ 	.short	0x0080


	//----- nvinfo : EIATTR_EXTERNS
	.align		4
        /*00c0*/ 	.byte	0x04, 0x0f
        /*00c2*/ 	.short	(.L_44 - .L_43)


	//   ....[0]....
	.align		4
.L_43:
        /*00c4*/ 	.word	index@(__assertfail)


	//----- nvinfo : EIATTR_COOP_GROUP_MASK_REGIDS
	.align		4
.L_44:
        /*00c8*/ 	.byte	0x04, 0x29
        /*00ca*/ 	.short	(.L_46 - .L_45)


	//   ....[0]....
.L_45:
        /*00cc*/ 	.word	0xffffffff


	//   ....[1]....
        /*00d0*/ 	.word	0xffffffff


	//   ....[2]....
        /*00d4*/ 	.word	0xffffffff


	//   ....[3]....
        /*00d8*/ 	.word	0xffffffff


	//   ....[4]....
        /*00dc*/ 	.word	0xffffffff


	//   ....[5]....
        /*00e0*/ 	.word	0xffffffff


	//   ....[6]....
        /*00e4*/ 	.word	0xffffffff


	//   ....[7]....
        /*00e8*/ 	.word	0xffffffff


	//   ....[8]....
        /*00ec*/ 	.word	0xffffffff


	//   ....[9]....
        /*00f0*/ 	.word	0xffffffff


	//   ....[10]....
        /*00f4*/ 	.word	0xffffffff


	//   ....[11]....
        /*00f8*/ 	.word	0xffffffff


	//   ....[12]....
        /*00fc*/ 	.word	0xffffffff


	//   ....[13]....
        /*0100*/ 	.word	0xffffffff


	//   ....[14]....
        /*0104*/ 	.word	0xffffffff


	//   ....[15]....
        /*0108*/ 	.word	0xffffffff


	//   ....[16]....
        /*010c*/ 	.word	0xffffffff


	//   ....[17]....
        /*0110*/ 	.word	0xffffffff


	//----- nvinfo : EIATTR_COOP_GROUP_INSTR_OFFSETS
	.align		4
.L_46:
        /*0114*/ 	.byte	0x04, 0x28
        /*0116*/ 	.short	(.L_48 - .L_47)


	//   ....[0]....
.L_47:
        /*0118*/ 	.word	0x00002580


	//   ....[1]....
        /*011c*/ 	.word	0x00002590


	//   ....[2]....
        /*0120*/ 	.word	0x000025d0


	//   ....[3]....
        /*0124*/ 	.word	0x00002600


	//   ....[4]....
        /*0128*/ 	.word	0x00002720


	//   ....[5]....
        /*012c*/ 	.word	0x00002760


	//   ....[6]....
        /*0130*/ 	.word	0x00002800


	//   ....[7]....
        /*0134*/ 	.word	0x00002830


	//   ....[8]....
        /*0138*/ 	.word	0x00002840


	//   ....[9]....
        /*013c*/ 	.word	0x00003430


	//   ....[10]....
        /*0140*/ 	.word	0x00003480


	//   ....[11]....
        /*0144*/ 	.word	0x000034d0


	//   ....[12]....
        /*0148*/ 	.word	0x00003640


	//   ....[13]....
        /*014c*/ 	.word	0x00003690


	//   ....[14]....
        /*0150*/ 	.word	0x000036e0


	//   ....[15]....
        /*0154*/ 	.word	0x00003850


	//   ....[16]....
        /*0158*/ 	.word	0x000038a0


	//   ....[17]....
        /*015c*/ 	.word	0x000038f0


	//----- nvinfo : EIATTR_SYSCALL_OFFSETS
	.align		4
.L_48:
        /*0160*/ 	.byte	0x04, 0x46
        /*0162*/ 	.short	(.L_50 - .L_49)


	//   ....[0]....
.L_49:
        /*0164*/ 	.word	0x000032a0


	//   ....[1]....
        /*0168*/ 	.word	0x000033d0


	//----- nvinfo : EIATTR_EXIT_INSTR_OFFSETS
	.align		4
.L_50:
        /*016c*/ 	.byte	0x04, 0x1c
        /*016e*/ 	.short	(.L_52 - .L_51)


	//   ....[0]....
.L_51:
        /*0170*/ 	.word	0x00003170


	//----- nvinfo : EIATTR_REQNTID
	.align		4
.L_52:
        /*0174*/ 	.byte	0x04, 0x10
        /*0176*/ 	.short	(.L_54 - .L_53)
.L_53:
        /*0178*/ 	.word	0x00000200
        /*017c*/ 	.word	0x00000001
        /*0180*/ 	.word	0x00000001


	//----- nvinfo : EIATTR_CRS_STACK_SIZE
	.align		4
.L_54:
        /*0184*/ 	.byte	0x04, 0x1e
        /*0186*/ 	.short	(.L_56 - .L_55)
.L_55:
        /*0188*/ 	.word	0x00000000
.L_56:


//--------------------- .nv.callgraph             --------------------------
	.section	.nv.callgraph,"",@"SHT_CUDA_CALLGRAPH"
	.align	4
	.sectionentsize	8
	.align		4
        /*0000*/ 	.word	0x00000000
	.align		4
        /*0004*/ 	.word	0xffffffff
	.align		4
        /*0008*/ 	.word	index@(triton_red_fused_add_embedding_native_layer_norm_0)
	.align		4
        /*000c*/ 	.word	index@(__assertfail)
	.align		4
        /*0010*/ 	.word	0x00000000
	.align		4
        /*0014*/ 	.word	0xfffffffe
	.align		4
        /*0018*/ 	.word	0x00000000
	.align		4
        /*001c*/ 	.word	0xfffffffd
	.align		4
        /*0020*/ 	.word	0x00000000
	.align		4
        /*0024*/ 	.word	0xfffffffc


//--------------------- .nv.rel.action            --------------------------
	.section	.nv.rel.action,"",@"SHT_CUDA_RELOCINFO"
	.align	8
	.sectionentsize	8
        /*0000*/ 	.byte	0x73, 0x00, 0x00, 0x00, 0x00, 0x00, 0x00, 0x00, 0x00, 0x00, 0x00, 0x11, 0x25, 0x00, 0x05, 0x36


//--------------------- .nv.constant4             --------------------------
	.section	.nv.constant4,"a",@progbits
	.align	8
	.align		8
.nv.constant4:
        /*0000*/ 	.dword	__assertfail
	.align		8
        /*0008*/ 	.dword	assertFunc_1
	.align		8
        /*0010*/ 	.dword	assertFile_1
	.align		8
        /*0018*/ 	.dword	assertMessage_1
	.align		8
        /*0020*/ 	.dword	assertFunc_0
	.align		8
        /*0028*/ 	.dword	assertFile_0
	.align		8
        /*0030*/ 	.dword	assertMessage_0
	.align		8
        /*0038*/ 	.dword	_$_str


//--------------------- .nv.constant0.triton_red_fused_add_embedding_native_layer_norm_0 --------------------------
	.section	.nv.constant0.triton_red_fused_add_embedding_native_layer_norm_0,"a",@progbits
	.sectionflags	@""
	.align	4
.nv.constant0.triton_red_fused_add_embedding_native_layer_norm_0:
	.zero		424


//--------------------- .text.triton_red_fused_add_embedding_native_layer_norm_0 --------------------------
	.section	.text.triton_red_fused_add_embedding_native_layer_norm_0,"ax",@progbits
	.sectionflags	@"SHF_BARRIERS=1"
	.sectioninfo	@"SHI_REGISTERS=74"
	.align	128
        .global         triton_red_fused_add_embedding_native_layer_norm_0
        .type           triton_red_fused_add_embedding_native_layer_norm_0,@function
        .size           triton_red_fused_add_embedding_native_layer_norm_0,(.L_x_9 - triton_red_fused_add_embedding_native_layer_norm_0)
        .other          triton_red_fused_add_embedding_native_layer_norm_0,@"STO_CUDA_ENTRY STV_DEFAULT"
triton_red_fused_add_embedding_native_layer_norm_0:
.text.triton_red_fused_add_embedding_native_layer_norm_0:
[----:B------:R-:W-:Y:S02]  /*0000*/  IMAD.MOV.U32 R1, RZ, RZ, c[0x0][0x28] ;  /* 0x00000a00ff017624 */ /* 0x000fe400078e00ff */
[----:B------:R-:W0:Y:S01]  /*0010*/  S2R R18, SR_TID.X ;  /* 0x0000000000127919 */ /* 0x000e220000002100 */
[----:B------:R-:W-:Y:S01]  /*0020*/  IMAD.MOV.U32 R31, RZ, RZ, 0x8 ;  /* 0x00000008ff1f7424 */ /* 0x000fe200078e00ff */
[----:B------:R-:W-:Y:S02]  /*0030*/  ULDC.64 UR4, c[0x0][0x118] ;  /* 0x0000460000047ab9 */ /* 0x000fe40000000a00 */
[----:B------:R-:W1:Y:S01]  /*0040*/  S2R R0, SR_CTAID.X ;  /* 0x0000000000007919 */ /* 0x000e620000002500 */
[----:B0-----:R-:W-:Y:S01]  /*0050*/  SHF.R.U32.HI R3, RZ, 0x6, R18 ;  /* 0x00000006ff037819 */ /* 0x001fe20000011612 */
[----:B-1----:R-:W-:-:S03]  /*0060*/  IMAD.SHL.U32 R26, R0, 0x40, RZ ;  /* 0x00000040001a7824 */ /* 0x002fc600078e00ff */
[----:B------:R-:W-:-:S04]  /*0070*/  SGXT.U32 R3, R3, 0x3 ;  /* 0x000000030303781a */ /* 0x000fc80000000000 */
[----:B------:R-:W-:Y:S02]  /*0080*/  LOP3.LUT R12, R3, R26, RZ, 0xfc, !PT ;  /* 0x0000001a030c7212 */ /* 0x000fe400078efcff */
[----:B------:R-:W-:Y:S02]  /*0090*/  CS2R R2, SRZ ;  /* 0x0000000000027805 */ /* 0x000fe4000001ff00 */
[C---:B------:R-:W-:Y:S01]  /*00a0*/  ISETP.GE.AND P1, PT, R12.reuse, 0x4d, PT ;  /* 0x0000004d0c00780c */ /* 0x040fe20003f26270 */
[C---:B------:R-:W-:Y:S01]  /*00b0*/  IMAD.WIDE R4, R12.reuse, R31, c[0x0][0x160] ;  /* 0x000058000c047625 */ /* 0x040fe200078e021f */
[----:B------:R-:W-:-:S04]  /*00c0*/  LOP3.LUT R46, R12, 0x8, RZ, 0xfc, !PT ;  /* 0x000000080c2e7812 */ /* 0x000fc800078efcff */
[----:B------:R-:W-:Y:S01]  /*00d0*/  ISETP.GE.AND P3, PT, R46, 0x4d, PT ;  /* 0x0000004d2e00780c */ /* 0x000fe20003f66270 */
[----:B------:R-:W-:-:S06]  /*00e0*/  CS2R R6, SRZ ;  /* 0x0000000000067805 */ /* 0x000fcc000001ff00 */
[----:B------:R-:W2:Y:S06]  /*00f0*/  @!P1 LDG.E.EL.64 R2, [R4.64] ;  /* 0x0000000404029981 */ /* 0x000eac000c2e1b00 */
[----:B------:R-:W3:Y:S01]  /*0100*/  @!P3 LDG.E.EL.64 R6, [R4.64+0x40] ;  /* 0x000040040406b981 */ /* 0x000ee2000c2e1b00 */
[C---:B------:R-:W-:Y:S01]  /*0110*/  LOP3.LUT R38, R12.reuse, 0x10, RZ, 0xfc, !PT ;  /* 0x000000100c267812 */ /* 0x040fe200078efcff */
[----:B------:R-:W-:Y:S01]  /*0120*/  CS2R R8, SRZ ;  /* 0x0000000000087805 */ /* 0x000fe2000001ff00 */
[----:B------:R-:W-:Y:S02]  /*0130*/  LOP3.LUT R39, R12, 0x18, RZ, 0xfc, !PT ;  /* 0x000000180c277812 */ /* 0x000fe400078efcff */
[----:B------:R-:W-:-:S13]  /*0140*/  ISETP.GE.AND P4, PT, R38, 0x4d, PT ;  /* 0x0000004d2600780c */ /* 0x000fda0003f86270 */
[----:B------:R-:W4:Y:S01]  /*0150*/  @!P4 LDG.E.EL.64 R8, [R4.64+0x80] ;  /* 0x000080040408c981 */ /* 0x000f22000c2e1b00 */
[----:B------:R-:W-:Y:S01]  /*0160*/  ISETP.GE.AND P5, PT, R39, 0x4d, PT ;  /* 0x0000004d2700780c */ /* 0x000fe20003fa6270 */
[----:B------:R-:W-:Y:S01]  /*0170*/  CS2R R10, SRZ ;  /* 0x00000000000a7805 */ /* 0x000fe2000001ff00 */
[----:B------:R-:W-:-:S11]  /*0180*/  LOP3.LUT R40, R12, 0x20, RZ, 0xfc, !PT ;  /* 0x000000200c287812 */ /* 0x000fd600078efcff */
[----:B------:R-:W4:Y:S01]  /*0190*/  @!P5 LDG.E.EL.64 R10, [R4.64+0xc0] ;  /* 0x0000c004040ad981 */ /* 0x000f22000c2e1b00 */
[----:B------:R-:W-:Y:S01]  /*01a0*/  ISETP.GE.AND P2, PT, R40, 0x4d, PT ;  /* 0x0000004d2800780c */ /* 0x000fe20003f46270 */
[----:B------:R-:W-:Y:S01]  /*01b0*/  CS2R R16, SRZ ;  /* 0x0000000000107805 */ /* 0x000fe2000001ff00 */
[----:B------:R-:W-:-:S04]  /*01c0*/  LOP3.LUT R19, R12, 0x28, RZ, 0xfc, !PT ;  /* 0x000000280c137812 */ /* 0x000fc800078efcff */
[----:B------:R-:W-:Y:S01]  /*01d0*/  ISETP.GE.AND P0, PT, R19, 0x4d, PT ;  /* 0x0000004d1300780c */ /* 0x000fe20003f06270 */
[----:B------:R-:W-:-:S06]  /*01e0*/  CS2R R24, SRZ ;  /* 0x0000000000187805 */ /* 0x000fcc000001ff00 */
[----:B------:R-:W4:Y:S01]  /*01f0*/  @!P2 LDG.E.EL.64 R16, [R4.64+0x100] ;  /* 0x000100040410a981 */ /* 0x000f22000c2e1b00 */
[----:B------:R-:W-:Y:S01]  /*0200*/  CS2R R20, SRZ ;  /* 0x0000000000147805 */ /* 0x000fe2000001ff00 */
[----:B------:R-:W-:-:S04]  /*0210*/  IMAD.WIDE R36, R12, R31, c[0x0][0x170] ;  /* 0x00005c000c247625 */ /* 0x000fc800078e021f */
[----:B------:R-:W4:Y:S01]  /*0220*/  @!P0 LDG.E.EL.64 R24, [R4.64+0x140] ;  /* 0x0001400404188981 */ /* 0x000f22000c2e1b00 */
[----:B------:R-:W-:-:S03]  /*0230*/  LOP3.LUT R23, R12, 0x30, RZ, 0xfc, !PT ;  /* 0x000000300c177812 */ /* 0x000fc600078efcff */
[----:B------:R0:W5:Y:S01]  /*0240*/  @!P1 LDG.E.EL.64 R20, [R36.64] ;  /* 0x0000000424149981 */ /* 0x000162000c2e1b00 */
[----:B------:R-:W-:Y:S01]  /*0250*/  CS2R R32, SRZ ;  /* 0x0000000000207805 */ /* 0x000fe2000001ff00 */
[----:B------:R-:W-:Y:S01]  /*0260*/  LOP3.LUT R22, R12, 0x38, RZ, 0xfc, !PT ;  /* 0x000000380c167812 */ /* 0x000fe200078efcff */
[----:B------:R-:W-:Y:S01]  /*0270*/  CS2R R34, SRZ ;  /* 0x0000000000227805 */ /* 0x000fe2000001ff00 */
[----:B--2---:R-:W-:-:S05]  /*0280*/  IADD3 R13, P6, R2, 0xc100, RZ ;  /* 0x0000c100020d7810 */ /* 0x004fca0007fde0ff */
[----:B------:R-:W-:Y:S01]  /*0290*/  IMAD.X R15, RZ, RZ, R3, P6 ;  /* 0x000000ffff0f7224 */ /* 0x000fe200030e0603 */
[----:B------:R-:W-:-:S04]  /*02a0*/  ISETP.GE.AND P6, PT, R3, RZ, PT ;  /* 0x000000ff0300720c */ /* 0x000fc80003fc6270 */
[----:B------:R-:W-:Y:S02]  /*02b0*/  SEL R2, R13, R2, !P6 ;  /* 0x000000020d027207 */ /* 0x000fe40007000000 */
[----:B------:R-:W-:Y:S02]  /*02c0*/  SEL R3, R15, R3, !P6 ;  /* 0x000000030f037207 */ /* 0x000fe40007000000 */
[----:B---3--:R-:W-:-:S04]  /*02d0*/  IADD3 R13, P6, R6, 0xc100, RZ ;  /* 0x0000c100060d7810 */ /* 0x008fc80007fde0ff */
[----:B------:R-:W-:Y:S02]  /*02e0*/  IADD3.X R15, RZ, R7, RZ, P6, !PT ;  /* 0x00000007ff0f7210 */ /* 0x000fe400037fe4ff */
[----:B------:R-:W-:-:S04]  /*02f0*/  ISETP.GE.AND P6, PT, R7, RZ, PT ;  /* 0x000000ff0700720c */ /* 0x000fc80003fc6270 */
[----:B------:R-:W-:Y:S02]  /*0300*/  SEL R6, R13, R6, !P6 ;  /* 0x000000060d067207 */ /* 0x000fe40007000000 */
[----:B------:R-:W-:Y:S02]  /*0310*/  SEL R7, R15, R7, !P6 ;  /* 0x000000070f077207 */ /* 0x000fe40007000000 */
[----:B------:R-:W-:-:S04]  /*0320*/  ISETP.GT.U32.AND P6, PT, R2, 0xc0ff, PT ;  /* 0x0000c0ff0200780c */ /* 0x000fc80003fc4070 */
[----:B------:R-:W-:Y:S02]  /*0330*/  ISETP.GT.U32.AND.EX P1, PT, R3, RZ, !P1, P6 ;  /* 0x000000ff0300720c */ /* 0x000fe40004f24160 */
[----:B------:R-:W-:Y:S02]  /*0340*/  CS2R R2, SRZ ;  /* 0x0000000000027805 */ /* 0x000fe4000001ff00 */
[----:B------:R-:W-:Y:S02]  /*0350*/  SEL R41, RZ, 0x1, !P1 ;  /* 0x00000001ff297807 */ /* 0x000fe40004800000 */
[----:B------:R-:W-:Y:S02]  /*0360*/  ISETP.GE.AND P1, PT, R23, 0x4d, PT ;  /* 0x0000004d1700780c */ /* 0x000fe40003f26270 */
[----:B------:R-:W-:Y:S01]  /*0370*/  ISETP.GT.U32.AND P6, PT, R6, 0xc0ff, PT ;  /* 0x0000c0ff0600780c */ /* 0x000fe20003fc4070 */
[----:B------:R0:W5:Y:S03]  /*0380*/  @!P3 LDG.E.EL.64 R2, [R36.64+0x40] ;  /* 0x000040042402b981 */ /* 0x000166000c2e1b00 */
[----:B------:R-:W-:-:S02]  /*0390*/  ISETP.GT.U32.AND.EX P6, PT, R7, RZ, !P3, P6 ;  /* 0x000000ff0700720c */ /* 0x000fc40005fc4160 */
[----:B----4-:R-:W-:-:S05]  /*03a0*/  IADD3 R7, P3, R8, 0xc100, RZ ;  /* 0x0000c10008077810 */ /* 0x010fca0007f7e0ff */
[----:B------:R-:W-:Y:S01]  /*03b0*/  IMAD.X R13, RZ, RZ, R9, P3 ;  /* 0x000000ffff0d7224 */ /* 0x000fe200018e0609 */
[----:B------:R-:W-:Y:S01]  /*03c0*/  ISETP.GE.AND P3, PT, R9, RZ, PT ;  /* 0x000000ff0900720c */ /* 0x000fe20003f66270 */
[----:B------:R1:W2:Y:S03]  /*03d0*/  @!P1 LDG.E.EL.64 R32, [R4.64+0x180] ;  /* 0x0001800404209981 */ /* 0x0002a6000c2e1b00 */
[----:B------:R-:W-:Y:S02]  /*03e0*/  SEL R6, R7, R8, !P3 ;  /* 0x0000000807067207 */ /* 0x000fe40005800000 */
[----:B------:R-:W-:Y:S02]  /*03f0*/  SEL R9, R13, R9, !P3 ;  /* 0x000000090d097207 */ /* 0x000fe40005800000 */
[----:B------:R-:W-:-:S13]  /*0400*/  ISETP.GE.AND P3, PT, R22, 0x4d, PT ;  /* 0x0000004d1600780c */ /* 0x000fda0003f66270 */
[----:B------:R1:W3:Y:S01]  /*0410*/  @!P3 LDG.E.EL.64 R34, [R4.64+0x1c0] ;  /* 0x0001c0040422b981 */ /* 0x0002e2000c2e1b00 */
[----:B------:R-:W-:Y:S02]  /*0420*/  SEL R42, RZ, 0x1fffe, !P6 ;  /* 0x0001fffeff2a7807 */ /* 0x000fe40007000000 */
[----:B------:R-:W-:Y:S01]  /*0430*/  IADD3 R7, P6, R10, 0xc100, RZ ;  /* 0x0000c1000a077810 */ /* 0x000fe20007fde0ff */
[----:B------:R-:W-:-:S04]  /*0440*/  CS2R R14, SRZ ;  /* 0x00000000000e7805 */ /* 0x000fc8000001ff00 */
[----:B------:R-:W-:Y:S01]  /*0450*/  IMAD.X R13, RZ, RZ, R11, P6 ;  /* 0x000000ffff0d7224 */ /* 0x000fe200030e060b */
[----:B------:R-:W-:Y:S01]  /*0460*/  ISETP.GE.AND P6, PT, R11, RZ, PT ;  /* 0x000000ff0b00720c */ /* 0x000fe20003fc6270 */
[----:B------:R0:W5:Y:S03]  /*0470*/  @!P4 LDG.E.EL.64 R14, [R36.64+0x80] ;  /* 0x00008004240ec981 */ /* 0x000166000c2e1b00 */
[----:B------:R-:W-:Y:S02]  /*0480*/  SEL R8, R7, R10, !P6 ;  /* 0x0000000a07087207 */ /* 0x000fe40007000000 */
[----:B------:R-:W-:Y:S02]  /*0490*/  SEL R10, R13, R11, !P6 ;  /* 0x0000000b0d0a7207 */ /* 0x000fe40007000000 */
[----:B------:R-:W-:Y:S02]  /*04a0*/  ISETP.GT.U32.AND P6, PT, R6, 0xc0ff, PT ;  /* 0x0000c0ff0600780c */ /* 0x000fe40003fc4070 */
[----:B------:R-:W-:-:S02]  /*04b0*/  CS2R R6, SRZ ;  /* 0x0000000000067805 */ /* 0x000fc4000001ff00 */
[----:B------:R-:W-:Y:S02]  /*04c0*/  ISETP.GT.U32.AND.EX P4, PT, R9, RZ, !P4, P6 ;  /* 0x000000ff0900720c */ /* 0x000fe40006784160 */
[----:B------:R-:W-:Y:S02]  /*04d0*/  ISETP.GT.U32.AND P6, PT, R8, 0xc0ff, PT ;  /* 0x0000c0ff0800780c */ /* 0x000fe40003fc4070 */
[----:B------:R0:W5:Y:S02]  /*04e0*/  @!P5 LDG.E.EL.64 R6, [R36.64+0xc0] ;  /* 0x0000c0042406d981 */ /* 0x000164000c2e1b00 */
[----:B------:R-:W-:Y:S02]  /*04f0*/  ISETP.GT.U32.AND.EX P5, PT, R10, RZ, !P5, P6 ;  /* 0x000000ff0a00720c */ /* 0x000fe40006fa4160 */
[----:B------:R-:W-:-:S05]  /*0500*/  IADD3 R9, P6, R16, 0xc100, RZ ;  /* 0x0000c10010097810 */ /* 0x000fca0007fde0ff */
[----:B------:R-:W-:Y:S01]  /*0510*/  IMAD.X R11, RZ, RZ, R17, P6 ;  /* 0x000000ffff0b7224 */ /* 0x000fe200030e0611 */
[----:B------:R-:W-:-:S04]  /*0520*/  ISETP.GE.AND P6, PT, R17, RZ, PT ;  /* 0x000000ff1100720c */ /* 0x000fc80003fc6270 */
[----:B------:R-:W-:Y:S02]  /*0530*/  SEL R8, R9, R16, !P6 ;  /* 0x0000001009087207 */ /* 0x000fe40007000000 */
[----:B------:R-:W-:Y:S02]  /*0540*/  SEL R16, R11, R17, !P6 ;  /* 0x000000110b107207 */ /* 0x000fe40007000000 */
[----:B------:R-:W-:Y:S02]  /*0550*/  IADD3 R9, P6, R24, 0xc100, RZ ;  /* 0x0000c10018097810 */ /* 0x000fe40007fde0ff */
[----:B------:R-:W-:-:S03]  /*0560*/  SHF.R.U32.HI R13, RZ, 0x3, R18 ;  /* 0x00000003ff0d7819 */ /* 0x000fc60000011612 */
[----:B------:R-:W-:Y:S01]  /*0570*/  IMAD.X R45, RZ, RZ, R25, P6 ;  /* 0x000000ffff2d7224 */ /* 0x000fe200030e0619 */
[----:B------:R-:W-:Y:S01]  /*0580*/  ISETP.GE.AND P6, PT, R25, RZ, PT ;  /* 0x000000ff1900720c */ /* 0x000fe20003fc6270 */
[----:B-1----:R-:W-:Y:S01]  /*0590*/  CS2R R4, SRZ ;  /* 0x0000000000047805 */ /* 0x002fe2000001ff00 */
[----:B------:R-:W-:Y:S02]  /*05a0*/  SGXT.U32 R13, R13, 0x6 ;  /* 0x000000060d0d781a */ /* 0x000fe40000000000 */
[----:B------:R-:W-:Y:S02]  /*05b0*/  SEL R44, R9, R24, !P6 ;  /* 0x00000018092c7207 */ /* 0x000fe40007000000 */
[----:B------:R-:W-:Y:S01]  /*05c0*/  SEL R45, R45, R25, !P6 ;  /* 0x000000192d2d7207 */ /* 0x000fe20007000000 */
[----:B------:R0:W5:Y:S01]  /*05d0*/  @!P2 LDG.E.EL.64 R4, [R36.64+0x100] ;  /* 0x000100042404a981 */ /* 0x000162000c2e1b00 */
[----:B------:R-:W-:Y:S02]  /*05e0*/  ISETP.GT.U32.AND P6, PT, R8, 0xc0ff, PT ;  /* 0x0000c0ff0800780c */ /* 0x000fe40003fc4070 */
[----:B------:R-:W-:-:S02]  /*05f0*/  LOP3.LUT R30, R13, R26, RZ, 0xfc, !PT ;  /* 0x0000001a0d1e7212 */ /* 0x000fc400078efcff */
[----:B------:R-:W-:Y:S02]  /*0600*/  ISETP.GT.U32.AND.EX P6, PT, R16, RZ, !P2, P6 ;  /* 0x000000ff1000720c */ /* 0x000fe400057c4160 */
[----:B------:R-:W-:Y:S01]  /*0610*/  CS2R R16, SRZ ;  /* 0x0000000000107805 */ /* 0x000fe2000001ff00 */
[----:B------:R-:W-:Y:S02]  /*0620*/  ISETP.GE.AND P2, PT, R30, 0x4d, PT ;  /* 0x0000004d1e00780c */ /* 0x000fe40003f46270 */
[----:B------:R-:W-:Y:S02]  /*0630*/  SEL R43, RZ, 0x1, !P6 ;  /* 0x00000001ff2b7807 */ /* 0x000fe40007000000 */
[----:B------:R-:W-:Y:S01]  /*0640*/  ISETP.GT.U32.AND P6, PT, R44, 0xc0ff, PT ;  /* 0x0000c0ff2c00780c */ /* 0x000fe20003fc4070 */
[----:B------:R0:W5:Y:S03]  /*0650*/  @!P0 LDG.E.EL.64 R16, [R36.64+0x140] ;  /* 0x0001400424108981 */ /* 0x000166000c2e1b00 */
[----:B------:R-:W-:Y:S01]  /*0660*/  ISETP.GT.U32.AND.EX P0, PT, R45, RZ, !P0, P6 ;  /* 0x000000ff2d00720c */ /* 0x000fe20004704160 */
[----:B------:R-:W-:Y:S01]  /*0670*/  CS2R R28, SRZ ;  /* 0x00000000001c7805 */ /* 0x000fe2000001ff00 */
[----:B------:R-:W-:Y:S01]  /*0680*/  IMAD.WIDE R26, R30, R31, c[0x0][0x160] ;  /* 0x000058001e1a7625 */ /* 0x000fe200078e021f */
[----:B------:R-:W-:-:S04]  /*0690*/  CS2R R10, SRZ ;  /* 0x00000000000a7805 */ /* 0x000fc8000001ff00 */
[----:B------:R1:W5:Y:S01]  /*06a0*/  @!P2 LDG.E.EL.64 R28, [R26.64] ;  /* 0x000000041a1ca981 */ /* 0x000362000c2e1b00 */
[----:B------:R-:W-:Y:S01]  /*06b0*/  CS2R R24, SRZ ;  /* 0x0000000000187805 */ /* 0x000fe2000001ff00 */
[----:B------:R-:W-:Y:S02]  /*06c0*/  IMAD.WIDE R30, R30, R31, c[0x0][0x170] ;  /* 0x00005c001e1e7625 */ /* 0x000fe400078e021f */
[----:B------:R0:W5:Y:S04]  /*06d0*/  @!P1 LDG.E.EL.64 R10, [R36.64+0x180] ;  /* 0x00018004240a9981 */ /* 0x000168000c2e1b00 */
[----:B------:R4:W5:Y:S01]  /*06e0*/  @!P2 LDG.E.EL.64 R24, [R30.64] ;  /* 0x000000041e18a981 */ /* 0x000962000c2e1b00 */
[----:B------:R-:W-:Y:S01]  /*06f0*/  CS2R R8, SRZ ;  /* 0x0000000000087805 */ /* 0x000fe2000001ff00 */
[----:B------:R-:W-:-:S05]  /*0700*/  IMAD.IADD R41, R41, 0x1, R42 ;  /* 0x0000000129297824 */ /* 0x000fca00078e022a */
[----:B------:R0:W5:Y:S01]  /*0710*/  @!P3 LDG.E.EL.64 R8, [R36.64+0x1c0] ;  /* 0x0001c0042408b981 */ /* 0x000162000c2e1b00 */
[----:B------:R-:W-:Y:S02]  /*0720*/  LOP3.LUT R41, R41, 0x3, RZ, 0xc0, !PT ;  /* 0x0000000329297812 */ /* 0x000fe400078ec0ff */
[----:B--2---:R-:W-:-:S04]  /*0730*/  IADD3 R45, P6, R32, 0xc100, RZ ;  /* 0x0000c100202d7810 */ /* 0x004fc80007fde0ff */
[----:B------:R-:W-:Y:S02]  /*0740*/  IADD3.X R47, RZ, R33, RZ, P6, !PT ;  /* 0x00000021ff2f7210 */ /* 0x000fe400037fe4ff */
[----:B------:R-:W-:-:S04]  /*0750*/  ISETP.GE.AND P6, PT, R33, RZ, PT ;  /* 0x000000ff2100720c */ /* 0x000fc80003fc6270 */
[----:B-1----:R-:W-:Y:S02]  /*0760*/  SEL R26, R45, R32, !P6 ;  /* 0x000000202d1a7207 */ /* 0x002fe40007000000 */
[----:B------:R-:W-:Y:S02]  /*0770*/  SEL R32, R47, R33, !P6 ;  /* 0x000000212f207207 */ /* 0x000fe40007000000 */
[----:B------:R-:W-:-:S04]  /*0780*/  ISETP.GT.U32.AND P6, PT, R26, 0xc0ff, PT ;  /* 0x0000c0ff1a00780c */ /* 0x000fc80003fc4070 */
[----:B------:R-:W-:Y:S02]  /*0790*/  ISETP.GT.U32.AND.EX P1, PT, R32, RZ, !P1, P6 ;  /* 0x000000ff2000720c */ /* 0x000fe40004f24160 */
[----:B---3--:R-:W-:-:S05]  /*07a0*/  IADD3 R27, P6, R34, 0xc100, RZ ;  /* 0x0000c100221b7810 */ /* 0x008fca0007fde0ff */
[----:B----4-:R-:W-:Y:S01]  /*07b0*/  IMAD.X R31, RZ, RZ, R35, P6 ;  /* 0x000000ffff1f7224 */ /* 0x010fe200030e0623 */
[----:B------:R-:W-:Y:S02]  /*07c0*/  ISETP.GE.AND P6, PT, R35, RZ, PT ;  /* 0x000000ff2300720c */ /* 0x000fe40003fc6270 */
[----:B------:R-:W-:Y:S02]  /*07d0*/  SEL R26, RZ, 0x1fffe, !P0 ;  /* 0x0001fffeff1a7807 */ /* 0x000fe40004000000 */
[----:B------:R-:W-:Y:S02]  /*07e0*/  SEL R27, R27, R34, !P6 ;  /* 0x000000221b1b7207 */ /* 0x000fe40007000000 */
[----:B------:R-:W-:Y:S02]  /*07f0*/  SEL R34, R31, R35, !P6 ;  /* 0x000000231f227207 */ /* 0x000fe40007000000 */
[----:B------:R-:W-:Y:S01]  /*0800*/  ISETP.GT.U32.AND P0, PT, R27, 0xc0ff, PT ;  /* 0x0000c0ff1b00780c */ /* 0x000fe20003f04070 */
[----:B------:R-:W-:Y:S01]  /*0810*/  IMAD.IADD R43, R43, 0x1, R26 ;  /* 0x000000012b2b7824 */ /* 0x000fe200078e021a */
[----:B------:R-:W-:-:S02]  /*0820*/  SEL R26, RZ, 0x4, !P4 ;  /* 0x00000004ff1a7807 */ /* 0x000fc40006000000 */
[----:B------:R-:W-:Y:S02]  /*0830*/  ISETP.GT.U32.AND.EX P3, PT, R34, RZ, !P3, P0 ;  /* 0x000000ff2200720c */ /* 0x000fe40005f64100 */
[----:B------:R-:W-:Y:S02]  /*0840*/  SEL R27, RZ, 0x7fff8, !P5 ;  /* 0x0007fff8ff1b7807 */ /* 0x000fe40006800000 */
[----:B------:R-:W-:Y:S02]  /*0850*/  SEL R30, RZ, 0x4, !P1 ;  /* 0x00000004ff1e7807 */ /* 0x000fe40004800000 */
[----:B------:R-:W-:Y:S02]  /*0860*/  SEL R31, RZ, 0x7fff8, !P3 ;  /* 0x0007fff8ff1f7807 */ /* 0x000fe40005800000 */
[----:B------:R-:W-:Y:S02]  /*0870*/  LOP3.LUT R43, R43, 0x3, RZ, 0xc0, !PT ;  /* 0x000000032b2b7812 */ /* 0x000fe400078ec0ff */
[----:B------:R-:W-:-:S02]  /*0880*/  IADD3 R26, R41, R27, R26 ;  /* 0x0000001b291a7210 */ /* 0x000fc40007ffe01a */
[----:B------:R-:W-:Y:S02]  /*0890*/  IADD3 R31, R43, R31, R30 ;  /* 0x0000001f2b1f7210 */ /* 0x000fe40007ffe01e */
[----:B------:R-:W-:-:S05]  /*08a0*/  LOP3.LUT R26, R26, 0xf, RZ, 0xc0, !PT ;  /* 0x0000000f1a1a7812 */ /* 0x000fca00078ec0ff */
[----:B------:R-:W-:-:S05]  /*08b0*/  IMAD R26, R31, 0x10, R26 ;  /* 0x000000101f1a7824 */ /* 0x000fca00078e021a */
[----:B------:R-:W-:-:S13]  /*08c0*/  LOP3.LUT P0, RZ, R26, 0xff, RZ, 0xc0, !PT ;  /* 0x000000ff1aff7812 */ /* 0x000fda000780c0ff */
[----:B------:R-:W-:Y:S05]  /*08d0*/  @P0 BRA `(.L_x_0) ;  /* 0x000029d000000947 */ /* 0x000fea0003800000 */
[----:B0----5:R-:W-:Y:S01]  /*08e0*/  IADD3 R35, P1, R28, 0xc100, RZ ;  /* 0x0000c1001c237810 */ /* 0x021fe20007f3e0ff */
[----:B------:R-:W-:Y:S01]  /*08f0*/  IMAD.MOV.U32 R62, RZ, RZ, -0x40 ;  /* 0xffffffc0ff3e7424 */ /* 0x000fe200078e00ff */
[----:B------:R-:W-:Y:S01]  /*0900*/  ISETP.GE.AND P4, PT, R29, RZ, PT ;  /* 0x000000ff1d00720c */ /* 0x000fe20003f86270 */
[----:B------:R-:W-:Y:S01]  /*0910*/  IMAD.MOV.U32 R63, RZ, RZ, -0x1 ;  /* 0xffffffffff3f7424 */ /* 0x000fe200078e00ff */
[-C--:B------:R-:W-:Y:S01]  /*0920*/  IADD3.X R27, RZ, R29.reuse, RZ, P1, !PT ;  /* 0x0000001dff1b7210 */ /* 0x080fe20000ffe4ff */
[----:B------:R-:W-:Y:S01]  /*0930*/  CS2R R36, SRZ ;  /* 0x0000000000247805 */ /* 0x000fe2000001ff00 */
[----:B------:R-:W-:Y:S02]  /*0940*/  SEL R35, R35, R28, !P4 ;  /* 0x0000001c23237207 */ /* 0x000fe40006000000 */
[----:B------:R-:W-:Y:S02]  /*0950*/  IADD3 R31, P1, R24, 0x4d, RZ ;  /* 0x0000004d181f7810 */ /* 0x000fe40007f3e0ff */
[----:B------:R-:W-:-:S02]  /*0960*/  SEL R28, R27, R29, !P4 ;  /* 0x0000001d1b1c7207 */ /* 0x000fc40006000000 */
[----:B------:R-:W-:Y:S01]  /*0970*/  IADD3 R27, P6, R20, 0x4d, RZ ;  /* 0x0000004d141b7810 */ /* 0x000fe20007fde0ff */
[----:B------:R-:W-:Y:S01]  /*0980*/  IMAD.X R33, RZ, RZ, R25, P1 ;  /* 0x000000ffff217224 */ /* 0x000fe200008e0619 */
[----:B------:R-:W-:Y:S02]  /*0990*/  ISETP.GE.AND P4, PT, R25, RZ, PT ;  /* 0x000000ff1900720c */ /* 0x000fe40003f86270 */
[----:B------:R-:W-:Y:S01]  /*09a0*/  ISETP.GE.AND P1, PT, R21, RZ, PT ;  /* 0x000000ff1500720c */ /* 0x000fe20003f26270 */
[----:B------:R-:W-:Y:S01]  /*09b0*/  IMAD.X R29, RZ, RZ, R21, P6 ;  /* 0x000000ffff1d7224 */ /* 0x000fe200030e0615 */
[----:B------:R-:W-:Y:S02]  /*09c0*/  SEL R31, R31, R24, !P4 ;  /* 0x000000181f1f7207 */ /* 0x000fe40006000000 */
[----:B------:R-:W-:Y:S02]  /*09d0*/  SEL R26, R33, R25, !P4 ;  /* 0x00000019211a7207 */ /* 0x000fe40006000000 */
[----:B------:R-:W-:Y:S01]  /*09e0*/  IADD3 R25, P4, R14, 0x4d, RZ ;  /* 0x0000004d0e197810 */ /* 0x000fe20007f9e0ff */
[----:B------:R-:W-:Y:S01]  /*09f0*/  CS2R R32, SRZ ;  /* 0x0000000000207805 */ /* 0x000fe2000001ff00 */
[----:B------:R-:W-:-:S02]  /*0a00*/  SEL R24, R27, R20, !P1 ;  /* 0x000000141b187207 */ /* 0x000fc40004800000 */
[----:B------:R-:W-:Y:S01]  /*0a10*/  SEL R21, R29, R21, !P1 ;  /* 0x000000151d157207 */ /* 0x000fe20004800000 */
[----:B------:R-:W-:Y:S01]  /*0a20*/  IMAD.X R27, RZ, RZ, R15, P4 ;  /* 0x000000ffff1b7224 */ /* 0x000fe200020e060f */
[----:B------:R-:W-:Y:S02]  /*0a30*/  ISETP.GE.AND P1, PT, R15, RZ, PT ;  /* 0x000000ff0f00720c */ /* 0x000fe40003f26270 */
[----:B------:R-:W-:Y:S02]  /*0a40*/  IADD3 R29, P6, R16, 0x4d, RZ ;  /* 0x0000004d101d7810 */ /* 0x000fe40007fde0ff */
[----:B------:R-:W-:Y:S02]  /*0a50*/  SEL R20, R25, R14, !P1 ;  /* 0x0000000e19147207 */ /* 0x000fe40004800000 */
[----:B------:R-:W-:Y:S01]  /*0a60*/  ISETP.GE.AND P4, PT, R17, RZ, PT ;  /* 0x000000ff1100720c */ /* 0x000fe20003f86270 */
[----:B------:R-:W-:Y:S01]  /*0a70*/  IMAD.X R25, RZ, RZ, R17, P6 ;  /* 0x000000ffff197224 */ /* 0x000fe200030e0611 */
[----:B------:R-:W-:-:S02]  /*0a80*/  SEL R15, R27, R15, !P1 ;  /* 0x0000000f1b0f7207 */ /* 0x000fc40004800000 */
[----:B------:R-:W-:Y:S02]  /*0a90*/  SEL R14, R29, R16, !P4 ;  /* 0x000000101d0e7207 */ /* 0x000fe40006000000 */
[----:B------:R-:W-:Y:S02]  /*0aa0*/  IADD3 R27, P1, R10, 0x4d, RZ ;  /* 0x0000004d0a1b7810 */ /* 0x000fe40007f3e0ff */
[----:B------:R-:W-:Y:S02]  /*0ab0*/  SEL R16, R25, R17, !P4 ;  /* 0x0000001119107207 */ /* 0x000fe40006000000 */
[----:B------:R-:W-:Y:S02]  /*0ac0*/  ISETP.GE.AND P4, PT, R11, RZ, PT ;  /* 0x000000ff0b00720c */ /* 0x000fe40003f86270 */
[----:B------:R-:W-:Y:S02]  /*0ad0*/  IADD3 R25, P6, R8, 0x4d, RZ ;  /* 0x0000004d08197810 */ /* 0x000fe40007fde0ff */
[----:B------:R-:W-:-:S02]  /*0ae0*/  IADD3.X R17, RZ, R11, RZ, P1, !PT ;  /* 0x0000000bff117210 */ /* 0x000fc40000ffe4ff */
[----:B------:R-:W-:Y:S01]  /*0af0*/  SEL R10, R27, R10, !P4 ;  /* 0x0000000a1b0a7207 */ /* 0x000fe20006000000 */
[----:B------:R-:W-:Y:S01]  /*0b00*/  IMAD.X R27, RZ, RZ, R9, P6 ;  /* 0x000000ffff1b7224 */ /* 0x000fe200030e0609 */
[----:B------:R-:W-:Y:S02]  /*0b10*/  ISETP.GE.AND P1, PT, R9, RZ, PT ;  /* 0x000000ff0900720c */ /* 0x000fe40003f26270 */
[----:B------:R-:W-:Y:S02]  /*0b20*/  SEL R11, R17, R11, !P4 ;  /* 0x0000000b110b7207 */ /* 0x000fe40006000000 */
[----:B------:R-:W-:Y:S02]  /*0b30*/  IADD3 R17, P4, R6, 0x4d, RZ ;  /* 0x0000004d06117810 */ /* 0x000fe40007f9e0ff */
[----:B------:R-:W-:Y:S02]  /*0b40*/  SEL R8, R25, R8, !P1 ;  /* 0x0000000819087207 */ /* 0x000fe40004800000 */
[----:B------:R-:W-:Y:S01]  /*0b50*/  SEL R9, R27, R9, !P1 ;  /* 0x000000091b097207 */ /* 0x000fe20004800000 */
[----:B------:R-:W-:Y:S01]  /*0b60*/  IMAD.X R25, RZ, RZ, R7, P4 ;  /* 0x000000ffff197224 */ /* 0x000fe200020e0607 */
[----:B------:R-:W-:-:S02]  /*0b70*/  ISETP.GE.AND P1, PT, R7, RZ, PT ;  /* 0x000000ff0700720c */ /* 0x000fc40003f26270 */
[----:B------:R-:W-:Y:S02]  /*0b80*/  IADD3 R27, P6, R4, 0x4d, RZ ;  /* 0x0000004d041b7810 */ /* 0x000fe40007fde0ff */
[----:B------:R-:W-:Y:S02]  /*0b90*/  ISETP.GE.AND P4, PT, R5, RZ, PT ;  /* 0x000000ff0500720c */ /* 0x000fe40003f86270 */
[----:B------:R-:W-:Y:S01]  /*0ba0*/  SEL R6, R17, R6, !P1 ;  /* 0x0000000611067207 */ /* 0x000fe20004800000 */
[----:B------:R-:W-:Y:S01]  /*0bb0*/  IMAD.X R17, RZ, RZ, R5, P6 ;  /* 0x000000ffff117224 */ /* 0x000fe200030e0605 */
[----:B------:R-:W-:Y:S02]  /*0bc0*/  SEL R4, R27, R4, !P4 ;  /* 0x000000041b047207 */ /* 0x000fe40006000000 */
[----:B------:R-:W-:Y:S02]  /*0bd0*/  SEL R7, R25, R7, !P1 ;  /* 0x0000000719077207 */ /* 0x000fe40004800000 */
[----:B------:R-:W-:Y:S01]  /*0be0*/  SEL R5, R17, R5, !P4 ;  /* 0x0000000511057207 */ /* 0x000fe20006000000 */
[----:B------:R-:W-:Y:S01]  /*0bf0*/  IMAD R17, R28, 0x600, RZ ;  /* 0x000006001c117824 */ /* 0x000fe200078e02ff */
[----:B------:R-:W-:Y:S01]  /*0c00*/  ISETP.GT.AND P3, PT, R40, 0x4c, PT ;  /* 0x0000004c2800780c */ /* 0x000fe20003f64270 */
[----:B------:R-:W-:Y:S01]  /*0c10*/  CS2R R28, SRZ ;  /* 0x00000000001c7805 */ /* 0x000fe2000001ff00 */
[----:B------:R-:W-:Y:S01]  /*0c20*/  ISETP.GT.AND P0, PT, R39, 0x4c, PT ;  /* 0x0000004c2700780c */ /* 0x000fe20003f04270 */
[----:B------:R-:W-:Y:S01]  /*0c30*/  CS2R R40, SRZ ;  /* 0x0000000000287805 */ /* 0x000fe2000001ff00 */
[----:B------:R-:W-:-:S02]  /*0c40*/  ISETP.GT.AND P5, PT, R38, 0x4c, PT ;  /* 0x0000004c2600780c */ /* 0x000fc40003fa4270 */
[----:B------:R-:W-:Y:S01]  /*0c50*/  ISETP.LT.U32.AND P1, PT, R20, 0x4d, PT ;  /* 0x0000004d1400780c */ /* 0x000fe20003f21070 */
[----:B------:R-:W-:Y:S01]  /*0c60*/  CS2R R38, SRZ ;  /* 0x0000000000267805 */ /* 0x000fe2000001ff00 */
[----:B------:R-:W-:Y:S02]  /*0c70*/  ISETP.LT.U32.AND P4, PT, R6, 0x4d, PT ;  /* 0x0000004d0600780c */ /* 0x000fe40003f81070 */
[----:B------:R-:W-:Y:S02]  /*0c80*/  ISETP.LT.U32.AND P6, PT, R4, 0x4d, PT ;  /* 0x0000004d0400780c */ /* 0x000fe40003fc1070 */
[----:B------:R-:W-:Y:S02]  /*0c90*/  ISETP.LT.U32.OR.EX P5, PT, R15, RZ, P5, P1 ;  /* 0x000000ff0f00720c */ /* 0x000fe40002fa1510 */
[----:B------:R-:W-:Y:S02]  /*0ca0*/  ISETP.LT.U32.OR.EX P0, PT, R7, RZ, P0, P4 ;  /* 0x000000ff0700720c */ /* 0x000fe40000701540 */
[----:B------:R-:W-:-:S02]  /*0cb0*/  ISETP.LT.U32.OR.EX P3, PT, R5, RZ, P3, P6 ;  /* 0x000000ff0500720c */ /* 0x000fc40001f61560 */
[----:B------:R-:W-:Y:S02]  /*0cc0*/  IADD3 R15, P1, R2, 0x4d, RZ ;  /* 0x0000004d020f7810 */ /* 0x000fe40007f3e0ff */
[----:B------:R-:W-:Y:S02]  /*0cd0*/  PLOP3.LUT P5, PT, P3, P5, P0, 0x80, 0x0 ;  /* 0x000000000000781c */ /* 0x000fe40001fab000 */
[----:B------:R-:W-:Y:S01]  /*0ce0*/  ISETP.GT.AND P0, PT, R12, 0x4c, PT ;  /* 0x0000004c0c00780c */ /* 0x000fe20003f04270 */
[----:B------:R-:W-:Y:S01]  /*0cf0*/  IMAD.X R5, RZ, RZ, R3, P1 ;  /* 0x000000ffff057224 */ /* 0x000fe200008e0603 */
[----:B------:R-:W-:Y:S02]  /*0d00*/  ISETP.LT.U32.AND P3, PT, R24, 0x4d, PT ;  /* 0x0000004d1800780c */ /* 0x000fe40003f61070 */
[----:B------:R-:W-:Y:S01]  /*0d10*/  ISETP.GE.AND P1, PT, R3, RZ, PT ;  /* 0x000000ff0300720c */ /* 0x000fe20003f26270 */
[----:B------:R-:W-:Y:S01]  /*0d20*/  CS2R R24, SRZ ;  /* 0x0000000000187805 */ /* 0x000fe2000001ff00 */
[----:B------:R-:W-:-:S02]  /*0d30*/  ISETP.LT.U32.OR.EX P3, PT, R21, RZ, P0, P3 ;  /* 0x000000ff1500720c */ /* 0x000fc40000761530 */
[----:B------:R-:W-:Y:S01]  /*0d40*/  ISETP.GT.AND P4, PT, R23, 0x4c, PT ;  /* 0x0000004c1700780c */ /* 0x000fe20003f84270 */
[----:B------:R-:W-:Y:S01]  /*0d50*/  CS2R R20, SRZ ;  /* 0x0000000000147805 */ /* 0x000fe2000001ff00 */
[----:B------:R-:W-:Y:S02]  /*0d60*/  ISETP.LT.U32.AND P0, PT, R10, 0x4d, PT ;  /* 0x0000004d0a00780c */ /* 0x000fe40003f01070 */
[----:B------:R-:W-:Y:S01]  /*0d70*/  SEL R2, R15, R2, !P1 ;  /* 0x000000020f027207 */ /* 0x000fe20004800000 */
[----:B------:R-:W-:Y:S01]  /*0d80*/  IMAD R15, R26, 0x600, RZ ;  /* 0x000006001a0f7824 */ /* 0x000fe200078e02ff */
[----:B------:R-:W-:Y:S01]  /*0d90*/  SEL R3, R5, R3, !P1 ;  /* 0x0000000305037207 */ /* 0x000fe20004800000 */
[----:B------:R-:W-:Y:S01]  /*0da0*/  CS2R R26, SRZ ;  /* 0x00000000001a7805 */ /* 0x000fe2000001ff00 */
[----:B------:R-:W-:Y:S02]  /*0db0*/  ISETP.GT.AND P6, PT, R19, 0x4c, PT ;  /* 0x0000004c1300780c */ /* 0x000fe40003fc4270 */
[----:B------:R-:W-:-:S02]  /*0dc0*/  ISETP.LT.U32.AND P1, PT, R14, 0x4d, PT ;  /* 0x0000004d0e00780c */ /* 0x000fc40003f21070 */
[----:B------:R-:W-:Y:S02]  /*0dd0*/  P2R R6, PR, RZ, 0x8 ;  /* 0x00000008ff067803 */ /* 0x000fe40000000000 */
[----:B------:R-:W-:Y:S02]  /*0de0*/  ISETP.LT.U32.OR.EX P4, PT, R11, RZ, P4, P0 ;  /* 0x000000ff0b00720c */ /* 0x000fe40002781500 */
[----:B------:R-:W-:Y:S02]  /*0df0*/  ISETP.GT.AND P3, PT, R22, 0x4c, PT ;  /* 0x0000004c1600780c */ /* 0x000fe40003f64270 */
[----:B------:R-:W-:Y:S01]  /*0e00*/  ISETP.LT.U32.AND P0, PT, R8, 0x4d, PT ;  /* 0x0000004d0800780c */ /* 0x000fe20003f01070 */
[----:B------:R-:W-:Y:S01]  /*0e10*/  CS2R R22, SRZ ;  /* 0x0000000000167805 */ /* 0x000fe2000001ff00 */
[----:B------:R-:W-:Y:S02]  /*0e20*/  ISETP.LT.U32.OR.EX P6, PT, R16, RZ, P6, P1 ;  /* 0x000000ff1000720c */ /* 0x000fe400037c1510 */
[----:B------:R-:W-:-:S02]  /*0e30*/  ISETP.LT.U32.OR.EX P3, PT, R9, RZ, P3, P0 ;  /* 0x000000ff0900720c */ /* 0x000fc40001f61500 */
[----:B------:R-:W-:Y:S02]  /*0e40*/  ISETP.LT.U32.AND P1, PT, R2, 0x4d, PT ;  /* 0x0000004d0200780c */ /* 0x000fe40003f21070 */
[----:B------:R-:W-:Y:S02]  /*0e50*/  ISETP.GT.AND P0, PT, R46, 0x4c, PT ;  /* 0x0000004c2e00780c */ /* 0x000fe40003f04270 */
[----:B------:R-:W-:Y:S02]  /*0e60*/  LOP3.LUT R2, R18, 0x7, RZ, 0xc0, !PT ;  /* 0x0000000712027812 */ /* 0x000fe400078ec0ff */
[----:B------:R-:W-:Y:S02]  /*0e70*/  ISETP.LT.U32.OR.EX P0, PT, R3, RZ, P0, P1 ;  /* 0x000000ff0300720c */ /* 0x000fe40000701510 */
[----:B------:R-:W-:Y:S01]  /*0e80*/  PLOP3.LUT P4, PT, P4, P5, P6, 0x80, 0x0 ;  /* 0x000000000000781c */ /* 0x000fe2000278b060 */
[----:B------:R-:W-:Y:S01]  /*0e90*/  IMAD.WIDE.U32 R2, R2, 0x10, RZ ;  /* 0x0000001002027825 */ /* 0x000fe200078e00ff */
[----:B------:R-:W-:-:S02]  /*0ea0*/  SHF.L.U32 R16, R18, 0x3, RZ ;  /* 0x0000000312107819 */ /* 0x000fc400000006ff */
[----:B------:R-:W-:Y:S01]  /*0eb0*/  PLOP3.LUT P0, PT, P0, P4, P3, 0x80, 0x0 ;  /* 0x000000000000781c */ /* 0x000fe20000709030 */
[----:B------:R-:W-:Y:S01]  /*0ec0*/  CS2R R18, SRZ ;  /* 0x0000000000127805 */ /* 0x000fe2000001ff00 */
[----:B------:R-:W-:Y:S01]  /*0ed0*/  LOP3.LUT R16, R16, 0x38, RZ, 0xc0, !PT ;  /* 0x0000003810107812 */ /* 0x000fe200078ec0ff */
[----:B------:R-:W-:Y:S02]  /*0ee0*/  IMAD.WIDE.U32 R4, R31, 0x600, R2 ;  /* 0x000006001f047825 */ /* 0x000fe400078e0002 */
[----:B------:R-:W-:-:S03]  /*0ef0*/  CS2R R30, SRZ ;  /* 0x00000000001e7805 */ /* 0x000fc6000001ff00 */
[----:B------:R-:W-:-:S04]  /*0f00*/  IADD3 R12, P1, R4, c[0x0][0x178], RZ ;  /* 0x00005e00040c7a10 */ /* 0x000fc80007f3e0ff */
[----:B------:R-:W-:Y:S01]  /*0f10*/  IADD3.X R15, R5, c[0x0][0x17c], R15, P1, !PT ;  /* 0x00005f00050f7a10 */ /* 0x000fe20000ffe40f */
[----:B------:R-:W-:Y:S02]  /*0f20*/  IMAD.WIDE.U32 R4, R35, 0x600, R2 ;  /* 0x0000060023047825 */ /* 0x000fe400078e0002 */
[----:B------:R-:W-:Y:S02]  /*0f30*/  CS2R R34, SRZ ;  /* 0x0000000000227805 */ /* 0x000fe4000001ff00 */
[----:B------:R-:W-:Y:S01]  /*0f40*/  IMAD.MOV.U32 R44, RZ, RZ, R12 ;  /* 0x000000ffff2c7224 */ /* 0x000fe200078e000c */
[----:B------:R-:W-:Y:S01]  /*0f50*/  IADD3 R14, P1, R4, c[0x0][0x168], RZ ;  /* 0x00005a00040e7a10 */ /* 0x000fe20007f3e0ff */
[----:B------:R-:W-:-:S03]  /*0f60*/  IMAD.MOV.U32 R45, RZ, RZ, R15 ;  /* 0x000000ffff2d7224 */ /* 0x000fc600078e000f */
[----:B------:R-:W-:Y:S01]  /*0f70*/  IADD3.X R17, R5, c[0x0][0x16c], R17, P1, !PT ;  /* 0x00005b0005117a10 */ /* 0x000fe20000ffe411 */
[----:B------:R-:W-:Y:S01]  /*0f80*/  IMAD.MOV.U32 R42, RZ, RZ, R14 ;  /* 0x000000ffff2a7224 */ /* 0x000fe200078e000e */
[----:B------:R-:W-:Y:S02]  /*0f90*/  ISETP.NE.AND P1, PT, R6, RZ, PT ;  /* 0x000000ff0600720c */ /* 0x000fe40003f25270 */
[----:B------:R-:W-:Y:S02]  /*0fa0*/  MOV R43, R17 ;  /* 0x00000011002b7202 */ /* 0x000fe40000000f00 */
[----:B------:R-:W-:-:S06]  /*0fb0*/  PLOP3.LUT P0, PT, P0, P1, PT, 0x80, 0x0 ;  /* 0x000000000000781c */ /* 0x000fcc0000703070 */
.L_x_4:
[----:B------:R-:W-:Y:S01]  /*0fc0*/  WARPSYNC 0xffffffff ;  /* 0xffffffff00007948 */ /* 0x000fe20003800000 */
[----:B------:R-:W-:Y:S06]  /*0fd0*/  BAR.SYNC.DEFER_BLOCKING 0x0 ;  /* 0x0000000000007b1d */ /* 0x000fec0000010000 */
[----:B------:R-:W-:Y:S05]  /*0fe0*/  @!P0 BRA.U `(.L_x_1) ;  /* 0x0000219100008947 */ /* 0x000fea0003800000 */
[----:B------:R-:W-:Y:S01]  /*0ff0*/  CS2R R4, SRZ ;  /* 0x0000000000047805 */ /* 0x000fe2000001ff00 */
[----:B------:R-:W-:-:S06]  /*1000*/  CS2R R6, SRZ ;  /* 0x0000000000067805 */ /* 0x000fcc000001ff00 */
[----:B------:R0:W5:Y:S01]  /*1010*/  @!P2 LDG.E.EL.128 R4, [R42.64] ;  /* 0x000000042a04a981 */ /* 0x000162000c2e1d00 */
[----:B------:R-:W-:Y:S05]  /*1020*/  @!P0 BRA `(.L_x_1) ;  /* 0x0000215000008947 */ /* 0x000fea0003800000 */
[----:B------:R-:W-:Y:S01]  /*1030*/  WARPSYNC 0xffffffff ;  /* 0xffffffff00007948 */ /* 0x000fe20003800000 */
[----:B------:R-:W-:Y:S01]  /*1040*/  BAR.SYNC.DEFER_BLOCKING 0x0 ;  /* 0x0000000000007b1d */ /* 0x000fe20000010000 */
[----:B------:R-:W-:Y:S01]  /*1050*/  CS2R R8, SRZ ;  /* 0x0000000000087805 */ /* 0x000fe2000001ff00 */
[----:B------:R-:W-:-:S06]  /*1060*/  CS2R R10, SRZ ;  /* 0x00000000000a7805 */ /* 0x000fcc000001ff00 */
[----:B------:R-:W2:Y:S01]  /*1070*/  @!P2 LDG.E.EL.128 R8, [R44.64] ;  /* 0x000000042c08a981 */ /* 0x000ea2000c2e1d00 */
[----:B------:R-:W-:Y:S01]  /*1080*/  ISETP.NE.U32.AND P1, PT, R62, -0x40, PT ;  /* 0xffffffc03e00780c */ /* 0x000fe20003f25070 */
[----:B-----5:R-:W-:Y:S01]  /*1090*/  IMAD.U32 R52, R5, 0x10000, RZ ;  /* 0x0001000005347824 */ /* 0x020fe200078e00ff */
[----:B------:R-:W-:Y:S01]  /*10a0*/  PRMT R46, R6, 0x7632, R46 ;  /* 0x00007632062e7816 */ /* 0x000fe2000000002e */
[----:B------:R-:W-:Y:S01]  /*10b0*/  IMAD.U32 R54, R4, 0x10000, RZ ;  /* 0x0001000004367824 */ /* 0x000fe200078e00ff */
[----:B------:R-:W-:Y:S01]  /*10c0*/  SHF.L.U32 R53, R6, 0x10, RZ ;  /* 0x0000001006357819 */ /* 0x000fe200000006ff */
[----:B------:R-:W-:Y:S01]  /*10d0*/  IMAD.U32 R51, R7, 0x10000, RZ ;  /* 0x0001000007337824 */ /* 0x000fe200078e00ff */
[----:B------:R-:W-:Y:S01]  /*10e0*/  ISETP.NE.AND.EX P1, PT, R63, -0x1, PT, P1 ;  /* 0xffffffff3f00780c */ /* 0x000fe20003f25310 */
[----:B------:R-:W-:Y:S01]  /*10f0*/  BSSY B0, `(.L_x_2) ;  /* 0x00000a1000007945 */ /* 0x000fe20003800000 */
[----:B------:R-:W-:Y:S01]  /*1100*/  PRMT R48, R5, 0x7632, R48 ;  /* 0x0000763205307816 */ /* 0x000fe20000000030 */
[----:B------:R-:W-:Y:S01]  /*1110*/  IMAD.MOV.U32 R56, RZ, RZ, 0x3f800000 ;  /* 0x3f800000ff387424 */ /* 0x000fe200078e00ff */
[----:B------:R-:W-:Y:S01]  /*1120*/  PRMT R49, R4, 0x7632, R49 ;  /* 0x0000763204317816 */ /* 0x000fe20000000031 */
[----:B------:R-:W-:Y:S01]  /*1130*/  IMAD.MOV.U32 R59, RZ, RZ, 0x3f800000 ;  /* 0x3f800000ff3b7424 */ /* 0x000fe200078e00ff */
[----:B------:R-:W-:Y:S01]  /*1140*/  PRMT R4, R7, 0x7632, R4 ;  /* 0x0000763207047816 */ /* 0x000fe20000000004 */
[----:B------:R-:W-:Y:S01]  /*1150*/  IMAD.U32 R48, R48, 0x10000, RZ ;  /* 0x0001000030307824 */ /* 0x000fe200078e00ff */
[----:B------:R-:W-:Y:S01]  /*1160*/  MOV R57, 0x3f800000 ;  /* 0x3f80000000397802 */ /* 0x000fe20000000f00 */
[----:B------:R-:W-:Y:S01]  /*1170*/  IMAD.U32 R55, R49, 0x10000, RZ ;  /* 0x0001000031377824 */ /* 0x000fe200078e00ff */
[----:B------:R-:W-:Y:S01]  /*1180*/  MOV R61, 0x3f800000 ;  /* 0x3f800000003d7802 */ /* 0x000fe20000000f00 */
[----:B------:R-:W-:-:S02]  /*1190*/  IMAD.U32 R49, R4, 0x10000, RZ ;  /* 0x0001000004317824 */ /* 0x000fc400078e00ff */
[----:B------:R-:W-:Y:S02]  /*11a0*/  IMAD.MOV.U32 R58, RZ, RZ, 0x3f800000 ;  /* 0x3f800000ff3a7424 */ /* 0x000fe400078e00ff */
[----:B------:R-:W-:Y:S01]  /*11b0*/  IMAD.MOV.U32 R60, RZ, RZ, 0x3f800000 ;  /* 0x3f800000ff3c7424 */ /* 0x000fe200078e00ff */
[C---:B--2---:R-:W-:Y:S01]  /*11c0*/  PRMT R6, R8.reuse, 0x7632, R6 ;  /* 0x0000763208067816 */ /* 0x044fe20000000006 */
[----:B------:R-:W-:Y:S01]  /*11d0*/  IMAD.U32 R47, R8, 0x10000, RZ ;  /* 0x00010000082f7824 */ /* 0x000fe200078e00ff */
[C---:B------:R-:W-:Y:S01]  /*11e0*/  PRMT R8, R10.reuse, 0x7632, R8 ;  /* 0x000076320a087816 */ /* 0x040fe20000000008 */
[----:B------:R-:W-:Y:S01]  /*11f0*/  IMAD.U32 R5, R9, 0x10000, RZ ;  /* 0x0001000009057824 */ /* 0x000fe200078e00ff */
[----:B------:R-:W-:Y:S01]  /*1200*/  SHF.L.U32 R10, R10, 0x10, RZ ;  /* 0x000000100a0a7819 */ /* 0x000fe200000006ff */
[----:B------:R-:W-:Y:S01]  /*1210*/  IMAD.U32 R50, R11, 0x10000, RZ ;  /* 0x000100000b327824 */ /* 0x000fe200078e00ff */
[----:B------:R-:W-:Y:S01]  /*1220*/  PRMT R7, R9, 0x7632, R7 ;  /* 0x0000763209077816 */ /* 0x000fe20000000007 */
[----:B------:R-:W-:Y:S01]  /*1230*/  IMAD.U32 R6, R6, 0x10000, RZ ;  /* 0x0001000006067824 */ /* 0x000fe200078e00ff */
[----:B------:R-:W-:Y:S01]  /*1240*/  PRMT R9, R11, 0x7632, R9 ;  /* 0x000076320b097816 */ /* 0x000fe20000000009 */
[----:B------:R-:W-:Y:S01]  /*1250*/  FADD R11, R52, R5 ;  /* 0x00000005340b7221 */ /* 0x000fe20000000000 */
[----:B------:R-:W-:Y:S01]  /*1260*/  FADD R5, R53, R10 ;  /* 0x0000000a35057221 */ /* 0x000fe20000000000 */
[----:B------:R-:W-:Y:S01]  /*1270*/  SHF.L.U32 R53, R46, 0x10, RZ ;  /* 0x000000102e357819 */ /* 0x000fe200000006ff */
[----:B------:R-:W-:Y:S01]  /*1280*/  IMAD.U32 R7, R7, 0x10000, RZ ;  /* 0x0001000007077824 */ /* 0x000fe200078e00ff */
[----:B------:R-:W-:Y:S01]  /*1290*/  SHF.L.U32 R46, R8, 0x10, RZ ;  /* 0x00000010082e7819 */ /* 0x000fe200000006ff */
[----:B------:R-:W-:Y:S01]  /*12a0*/  IMAD.U32 R4, R9, 0x10000, RZ ;  /* 0x0001000009047824 */ /* 0x000fe200078e00ff */
[----:B------:R-:W-:Y:S01]  /*12b0*/  FADD R47, R54, R47 ;  /* 0x0000002f362f7221 */ /* 0x000fe20000000000 */
[----:B------:R-:W-:Y:S01]  /*12c0*/  FADD R9, R51, R50 ;  /* 0x0000003233097221 */ /* 0x000fe20000000000 */
[----:B------:R-:W-:Y:S01]  /*12d0*/  FADD R8, R55, R6 ;  /* 0x0000000637087221 */ /* 0x000fe20000000000 */
[----:B------:R-:W-:Y:S01]  /*12e0*/  FADD R10, R48, R7 ;  /* 0x00000007300a7221 */ /* 0x000fe20000000000 */
[----:B------:R-:W-:Y:S01]  /*12f0*/  FADD R46, R53, R46 ;  /* 0x0000002e352e7221 */ /* 0x000fe20000000000 */
[----:B------:R-:W-:Y:S01]  /*1300*/  FADD R4, R49, R4 ;  /* 0x0000000431047221 */ /* 0x000fe20000000000 */
[----:B------:R-:W-:Y:S01]  /*1310*/  IMAD.MOV.U32 R7, RZ, RZ, 0x3f800000 ;  /* 0x3f800000ff077424 */ /* 0x000fe200078e00ff */
[----:B------:R-:W-:Y:S01]  /*1320*/  CS2R R48, SRZ ;  /* 0x0000000000307805 */ /* 0x000fe2000001ff00 */
[----:B------:R-:W-:Y:S01]  /*1330*/  CS2R R50, SRZ ;  /* 0x0000000000327805 */ /* 0x000fe2000001ff00 */
[----:B------:R-:W-:Y:S01]  /*1340*/  CS2R R52, SRZ ;  /* 0x0000000000347805 */ /* 0x000fe2000001ff00 */
[----:B------:R-:W-:Y:S01]  /*1350*/  CS2R R54, SRZ ;  /* 0x0000000000367805 */ /* 0x000fe2000001ff00 */
[----:B------:R-:W-:Y:S01]  /*1360*/  IMAD.MOV.U32 R6, RZ, RZ, 0x3f800000 ;  /* 0x3f800000ff067424 */ /* 0x000fe200078e00ff */
[----:B------:R-:W-:Y:S05]  /*1370*/  @!P1 BRA `(.L_x_3) ;  /* 0x0000078000009947 */ /* 0x000fea0003800000 */
[----:B------:R-:W-:Y:S01]  /*1380*/  FADD R6, R19, 1 ;  /* 0x3f80000013067421 */ /* 0x000fe20000000000 */
[----:B------:R-:W-:Y:S01]  /*1390*/  FADD R7, R18, 1 ;  /* 0x3f80000012077421 */ /* 0x000fe20000000000 */
[----:B------:R-:W-:Y:S01]  /*13a0*/  FADD R57, R20, 1 ;  /* 0x3f80000014397421 */ /* 0x000fe20000000000 */
[----:B------:R-:W-:Y:S01]  /*13b0*/  FADD R56, R21, 1 ;  /* 0x3f80000015387421 */ /* 0x000fe20000000000 */
[C---:B------:R-:W-:Y:S01]  /*13c0*/  FMUL R49, R6.reuse, 0.25 ;  /* 0x3e80000006317820 */ /* 0x040fe20000400000 */
[----:B------:R-:W-:Y:S01]  /*13d0*/  FSETP.GEU.AND P5, PT, |R6|, 1.175494350822287508e-38, PT ;  /* 0x008000000600780b */ /* 0x000fe20003fae200 */
[C---:B------:R-:W-:Y:S01]  /*13e0*/  FMUL R48, R7.reuse, 0.25 ;  /* 0x3e80000007307820 */ /* 0x040fe20000400000 */
[----:B------:R-:W-:Y:S01]  /*13f0*/  FSETP.GEU.AND P4, PT, |R7|, 1.175494350822287508e-38, PT ;  /* 0x008000000700780b */ /* 0x000fe20003f8e200 */
[----:B------:R-:W-:Y:S01]  /*1400*/  FADD R59, R22, 1 ;  /* 0x3f800000163b7421 */ /* 0x000fe20000000000 */
[----:B------:R-:W-:-:S02]  /*1410*/  FSETP.GT.AND P6, PT, |R6|, 8.50705917302346158658e+37, PT ;  /* 0x7e8000000600780b */ /* 0x000fc40003fc4200 */
[----:B------:R-:W-:Y:S01]  /*1420*/  FSETP.GT.AND P3, PT, |R7|, 8.50705917302346158658e+37, PT ;  /* 0x7e8000000700780b */ /* 0x000fe20003f64200 */
[----:B------:R-:W-:Y:S01]  /*1430*/  FMUL R58, R59, 0.25 ;  /* 0x3e8000003b3a7820 */ /* 0x000fe20000400000 */
[----:B------:R-:W-:Y:S01]  /*1440*/  FSEL R53, R49, R6, P6 ;  /* 0x0000000631357208 */ /* 0x000fe20003000000 */
[----:B------:R-:W-:Y:S01]  /*1450*/  FADD R49, R47, -R34 ;  /* 0x800000222f317221 */ /* 0x000fe20000000000 */
[----:B------:R-:W-:Y:S01]  /*1460*/  FSEL R50, R48, R7, P3 ;  /* 0x0000000730327208 */ /* 0x000fe20001800000 */
[----:B------:R-:W-:Y:S01]  /*1470*/  FADD R48, R8, -R35 ;  /* 0x8000002308307221 */ /* 0x000fe20000000000 */
[----:B------:R-:W-:Y:S01]  /*1480*/  FSETP.GEU.AND P1, PT, |R57|, 1.175494350822287508e-38, PT ;  /* 0x008000003900780b */ /* 0x000fe20003f2e200 */
[----:B------:R-:W-:Y:S01]  /*1490*/  @!P5 FMUL R53, R53, 16777216 ;  /* 0x4b8000003535d820 */ /* 0x000fe20000400000 */
[----:B------:R-:W-:Y:S01]  /*14a0*/  FMUL R52, R49, 0.25 ;  /* 0x3e80000031347820 */ /* 0x000fe20000400000 */
[----:B------:R-:W-:Y:S01]  /*14b0*/  @!P4 FMUL R50, R50, 16777216 ;  /* 0x4b8000003232c820 */ /* 0x000fe20000400000 */
[----:B------:R-:W-:Y:S01]  /*14c0*/  FMUL R55, R48, 0.25 ;  /* 0x3e80000030377820 */ /* 0x000fe20000400000 */
[----:B------:R-:W1:Y:S02]  /*14d0*/  MUFU.RCP R54, R53 ;  /* 0x0000003500367308 */ /* 0x000e640000001000 */
[----:B------:R-:W-:-:S02]  /*14e0*/  FSEL R52, R52, R49, P3 ;  /* 0x0000003134347208 */ /* 0x000fc40001800000 */
[----:B------:R-:W-:Y:S02]  /*14f0*/  FSEL R55, R55, R48, P6 ;  /* 0x0000003037377208 */ /* 0x000fe40003000000 */
[----:B------:R-:W-:Y:S01]  /*1500*/  FSETP.GT.AND P3, PT, |R57|, 8.50705917302346158658e+37, PT ;  /* 0x7e8000003900780b */ /* 0x000fe20003f64200 */
[----:B------:R-:W-:Y:S01]  /*1510*/  @!P4 FMUL R52, R52, 16777216 ;  /* 0x4b8000003434c820 */ /* 0x000fe20000400000 */
[----:B------:R2:W3:Y:S01]  /*1520*/  MUFU.RCP R51, R50 ;  /* 0x0000003200337308 */ /* 0x0004e20000001000 */
[----:B------:R-:W-:Y:S01]  /*1530*/  @!P5 FMUL R55, R55, 16777216 ;  /* 0x4b8000003737d820 */ /* 0x000fe20000400000 */
[C---:B------:R-:W-:Y:S02]  /*1540*/  FSETP.GEU.AND P5, PT, |R56|.reuse, 1.175494350822287508e-38, PT ;  /* 0x008000003800780b */ /* 0x040fe40003fae200 */
[----:B------:R-:W-:Y:S02]  /*1550*/  FSETP.GT.AND P6, PT, |R56|, 8.50705917302346158658e+37, PT ;  /* 0x7e8000003800780b */ /* 0x000fe40003fc4200 */
[----:B------:R-:W-:Y:S01]  /*1560*/  FSETP.GT.AND P4, PT, |R59|, 8.50705917302346158658e+37, PT ;  /* 0x7e8000003b00780b */ /* 0x000fe20003f84200 */
[----:B-1----:R-:W-:Y:S01]  /*1570*/  FFMA R65, R54, R55, R35 ;  /* 0x0000003736417223 */ /* 0x002fe20000000023 */
[----:B--2---:R-:W-:Y:S01]  /*1580*/  FMUL R50, R57, 0.25 ;  /* 0x3e80000039327820 */ /* 0x004fe20000400000 */
[----:B------:R-:W-:Y:S01]  /*1590*/  FMUL R55, R56, 0.25 ;  /* 0x3e80000038377820 */ /* 0x000fe20000400000 */
[----:B------:R-:W-:Y:S01]  /*15a0*/  FSEL R60, R58, R59, P4 ;  /* 0x0000003b3a3c7208 */ /* 0x000fe20002000000 */
[----:B------:R-:W-:Y:S01]  /*15b0*/  FADD R58, R23, 1 ;  /* 0x3f800000173a7421 */ /* 0x000fe20000000000 */
[----:B------:R-:W-:Y:S01]  /*15c0*/  FADD R8, R8, -R65 ;  /* 0x8000004108087221 */ /* 0x000fe20000000000 */
[----:B------:R-:W-:Y:S01]  /*15d0*/  FSEL R53, R50, R57, P3 ;  /* 0x0000003932357208 */ /* 0x000fe20001800000 */
[----:B------:R-:W-:Y:S01]  /*15e0*/  FADD R50, R10, -R37 ;  /* 0x800000250a327221 */ /* 0x000fe20000000000 */
[----:B---3--:R-:W-:Y:S01]  /*15f0*/  FFMA R64, R51, R52, R34 ;  /* 0x0000003433407223 */ /* 0x008fe20000000022 */
[----:B------:R-:W-:Y:S01]  /*1600*/  FADD R51, R11, -R36 ;  /* 0x800000240b337221 */ /* 0x000fe20000000000 */
[----:B------:R-:W-:Y:S01]  /*1610*/  FSEL R55, R55, R56, P6 ;  /* 0x0000003837377208 */ /* 0x000fe20003000000 */
[----:B------:R-:W-:Y:S01]  /*1620*/  @!P1 FMUL R53, R53, 16777216 ;  /* 0x4b80000035359820 */ /* 0x000fe20000400000 */
[----:B------:R-:W-:Y:S01]  /*1630*/  FMUL R61, R50, 0.25 ;  /* 0x3e800000323d7820 */ /* 0x000fe20000400000 */
[----:B------:R-:W-:Y:S01]  /*1640*/  FMUL R52, R51, 0.25 ;  /* 0x3e80000033347820 */ /* 0x000fe20000400000 */
[----:B------:R-:W-:Y:S01]  /*1650*/  FADD R47, R47, -R64 ;  /* 0x800000402f2f7221 */ /* 0x000fe20000000000 */
[----:B------:R-:W-:Y:S01]  /*1660*/  @!P5 FMUL R55, R55, 16777216 ;  /* 0x4b8000003737d820 */ /* 0x000fe20000400000 */
[----:B------:R-:W-:Y:S01]  /*1670*/  FFMA R48, R48, R8, R27 ;  /* 0x0000000830307223 */ /* 0x000fe2000000001b */
[----:B------:R-:W1:Y:S01]  /*1680*/  MUFU.RCP R53, R53 ;  /* 0x0000003500357308 */ /* 0x000e620000001000 */
[----:B------:R-:W-:Y:S01]  /*1690*/  FSEL R52, R52, R51, P3 ;  /* 0x0000003334347208 */ /* 0x000fe20001800000 */
[----:B------:R-:W-:Y:S01]  /*16a0*/  FFMA R49, R49, R47, R26 ;  /* 0x0000002f31317223 */ /* 0x000fe2000000001a */
[----:B------:R-:W-:-:S02]  /*16b0*/  FSETP.GEU.AND P3, PT, |R59|, 1.175494350822287508e-38, PT ;  /* 0x008000003b00780b */ /* 0x000fc40003f6e200 */
[----:B------:R-:W-:Y:S01]  /*16c0*/  FSEL R61, R61, R50, P6 ;  /* 0x000000323d3d7208 */ /* 0x000fe20003000000 */
[----:B------:R-:W-:Y:S01]  /*16d0*/  @!P1 FMUL R52, R52, 16777216 ;  /* 0x4b80000034349820 */ /* 0x000fe20000400000 */
[C---:B------:R-:W-:Y:S01]  /*16e0*/  FSETP.GT.AND P1, PT, |R58|.reuse, 8.50705917302346158658e+37, PT ;  /* 0x7e8000003a00780b */ /* 0x040fe20003f24200 */
[----:B------:R2:W3:Y:S02]  /*16f0*/  MUFU.RCP R54, R55 ;  /* 0x0000003700367308 */ /* 0x0004e40000001000 */
[----:B------:R-:W-:Y:S01]  /*1700*/  @!P5 FMUL R61, R61, 16777216 ;  /* 0x4b8000003d3dd820 */ /* 0x000fe20000400000 */
[----:B------:R-:W-:-:S05]  /*1710*/  FSETP.GEU.AND P5, PT, |R58|, 1.175494350822287508e-38, PT ;  /* 0x008000003a00780b */ /* 0x000fca0003fae200 */
[----:B------:R-:W-:Y:S01]  /*1720*/  @!P3 FMUL R60, R60, 16777216 ;  /* 0x4b8000003c3cb820 */ /* 0x000fe20000400000 */
[----:B-1----:R-:W-:Y:S01]  /*1730*/  FFMA R66, R53, R52, R36 ;  /* 0x0000003435427223 */ /* 0x002fe20000000024 */
[----:B------:R-:W-:Y:S01]  /*1740*/  FADD R53, R5, -R38 ;  /* 0x8000002605357221 */ /* 0x000fe20000000000 */
[----:B--2---:R-:W-:Y:S02]  /*1750*/  FMUL R55, R58, 0.25 ;  /* 0x3e8000003a377820 */ /* 0x004fe40000400000 */
[----:B------:R-:W-:Y:S01]  /*1760*/  FADD R11, R11, -R66 ;  /* 0x800000420b0b7221 */ /* 0x000fe20000000000 */
[----:B------:R-:W-:Y:S01]  /*1770*/  FMUL R52, R53, 0.25 ;  /* 0x3e80000035347820 */ /* 0x000fe20000400000 */
[----:B---3--:R-:W-:Y:S01]  /*1780*/  FFMA R67, R54, R61, R37 ;  /* 0x0000003d36437223 */ /* 0x008fe20000000025 */
[----:B------:R-:W-:Y:S01]  /*1790*/  FSEL R55, R55, R58, P1 ;  /* 0x0000003a37377208 */ /* 0x000fe20000800000 */
[----:B------:R1:W2:Y:S02]  /*17a0*/  MUFU.RCP R61, R60 ;  /* 0x0000003c003d7308 */ /* 0x0002a40000001000 */
[----:B------:R-:W-:Y:S01]  /*17b0*/  FSEL R52, R52, R53, P4 ;  /* 0x0000003534347208 */ /* 0x000fe20002000000 */
[----:B------:R-:W-:Y:S01]  /*17c0*/  FADD R10, R10, -R67 ;  /* 0x800000430a0a7221 */ /* 0x000fe20000000000 */
[----:B------:R-:W-:Y:S01]  /*17d0*/  FFMA R51, R51, R11, R28 ;  /* 0x0000000b33337223 */ /* 0x000fe2000000001c */
[----:B------:R-:W-:-:S02]  /*17e0*/  @!P5 FMUL R55, R55, 16777216 ;  /* 0x4b8000003737d820 */ /* 0x000fc40000400000 */
[----:B------:R-:W-:Y:S01]  /*17f0*/  @!P3 FMUL R52, R52, 16777216 ;  /* 0x4b8000003434b820 */ /* 0x000fe20000400000 */
[----:B------:R-:W-:Y:S01]  /*1800*/  FFMA R50, R50, R10, R29 ;  /* 0x0000000a32327223 */ /* 0x000fe2000000001d */
[----:B------:R3:W4:Y:S01]  /*1810*/  MUFU.RCP R54, R55 ;  /* 0x0000003700367308 */ /* 0x0007220000001000 */
[----:B-1----:R-:W-:Y:S01]  /*1820*/  FADD R60, R25, 1 ;  /* 0x3f800000193c7421 */ /* 0x002fe20000000000 */
[----:B--2---:R-:W-:Y:S01]  /*1830*/  FFMA R68, R61, R52, R38 ;  /* 0x000000343d447223 */ /* 0x004fe20000000026 */
[----:B------:R-:W-:Y:S01]  /*1840*/  FADD R52, R46, -R39 ;  /* 0x800000272e347221 */ /* 0x000fe20000000000 */
[----:B------:R-:W-:Y:S01]  /*1850*/  FADD R61, R24, 1 ;  /* 0x3f800000183d7421 */ /* 0x000fe20000000000 */
[----:B---3--:R-:W-:Y:S01]  /*1860*/  FADD R55, R9, -R40 ;  /* 0x8000002809377221 */ /* 0x008fe20000000000 */
[----:B------:R-:W-:Y:S01]  /*1870*/  FADD R5, R5, -R68 ;  /* 0x8000004405057221 */ /* 0x000fe20000000000 */
[----:B------:R-:W-:Y:S01]  /*1880*/  FMUL R47, R52, 0.25 ;  /* 0x3e800000342f7820 */ /* 0x000fe20000400000 */
[C---:B------:R-:W-:Y:S01]  /*1890*/  FMUL R8, R61.reuse, 0.25 ;  /* 0x3e8000003d087820 */ /* 0x040fe20000400000 */
[----:B------:R-:W-:Y:S01]  /*18a0*/  FSETP.GEU.AND P3, PT, |R61|, 1.175494350822287508e-38, PT ;  /* 0x008000003d00780b */ /* 0x000fe20003f6e200 */
[----:B------:R-:W-:Y:S01]  /*18b0*/  FMUL R10, R55, 0.25 ;  /* 0x3e800000370a7820 */ /* 0x000fe20000400000 */
[----:B------:R-:W-:Y:S01]  /*18c0*/  FFMA R53, R53, R5, R30 ;  /* 0x0000000535357223 */ /* 0x000fe2000000001e */
[----:B------:R-:W-:Y:S01]  /*18d0*/  FSEL R47, R47, R52, P1 ;  /* 0x000000342f2f7208 */ /* 0x000fe20000800000 */
[----:B------:R-:W-:Y:S01]  /*18e0*/  FMUL R5, R60, 0.25 ;  /* 0x3e8000003c057820 */ /* 0x000fe20000400000 */
[----:B------:R-:W-:-:S03]  /*18f0*/  FSETP.GT.AND P1, PT, |R61|, 8.50705917302346158658e+37, PT ;  /* 0x7e8000003d00780b */ /* 0x000fc60003f24200 */
[----:B------:R-:W-:Y:S01]  /*1900*/  @!P5 FMUL R47, R47, 16777216 ;  /* 0x4b8000002f2fd820 */ /* 0x000fe20000400000 */
[----:B------:R-:W-:Y:S02]  /*1910*/  FSEL R8, R8, R61, P1 ;  /* 0x0000003d08087208 */ /* 0x000fe40000800000 */
[----:B------:R-:W-:Y:S01]  /*1920*/  FSEL R10, R10, R55, P1 ;  /* 0x000000370a0a7208 */ /* 0x000fe20000800000 */
[----:B----4-:R-:W-:Y:S01]  /*1930*/  FFMA R69, R54, R47, R39 ;  /* 0x0000002f36457223 */ /* 0x010fe20000000027 */
[----:B------:R-:W-:Y:S01]  /*1940*/  FSETP.GT.AND P1, PT, |R60|, 8.50705917302346158658e+37, PT ;  /* 0x7e8000003c00780b */ /* 0x000fe20003f24200 */
[----:B------:R-:W-:Y:S01]  /*1950*/  @!P3 FMUL R8, R8, 16777216 ;  /* 0x4b8000000808b820 */ /* 0x000fe20000400000 */
[----:B------:R-:W-:Y:S01]  /*1960*/  FADD R54, R4, -R41 ;  /* 0x8000002904367221 */ /* 0x000fe20000000000 */
[----:B------:R-:W-:Y:S01]  /*1970*/  @!P3 FMUL R10, R10, 16777216 ;  /* 0x4b8000000a0ab820 */ /* 0x000fe20000400000 */
[----:B------:R-:W-:Y:S01]  /*1980*/  FSETP.GEU.AND P3, PT, |R60|, 1.175494350822287508e-38, PT ;  /* 0x008000003c00780b */ /* 0x000fe20003f6e200 */
[----:B------:R1:W2:Y:S01]  /*1990*/  MUFU.RCP R11, R8 ;  /* 0x00000008000b7308 */ /* 0x0002a20000001000 */
[----:B------:R-:W-:Y:S01]  /*19a0*/  FSEL R5, R5, R60, P1 ;  /* 0x0000003c05057208 */ /* 0x000fe20000800000 */
[----:B------:R-:W-:Y:S01]  /*19b0*/  IMAD.MOV.U32 R47, RZ, RZ, R64 ;  /* 0x000000ffff2f7224 */ /* 0x000fe200078e0040 */
[--C-:B-1----:R-:W-:Y:S01]  /*19c0*/  FADD R8, R46, -R69.reuse ;  /* 0x800000452e087221 */ /* 0x102fe20000000000 */
[----:B------:R-:W-:-:S08]  /*19d0*/  IMAD.MOV.U32 R46, RZ, RZ, R69 ;  /* 0x000000ffff2e7224 */ /* 0x000fd000078e0045 */
[----:B------:R-:W-:Y:S01]  /*19e0*/  @!P3 FMUL R5, R5, 16777216 ;  /* 0x4b8000000505b820 */ /* 0x000fe20000400000 */
[----:B------:R-:W-:Y:S01]  /*19f0*/  FFMA R52, R52, R8, R31 ;  /* 0x0000000834347223 */ /* 0x000fe2000000001f */
[----:B--2---:R-:W-:Y:S02]  /*1a00*/  FFMA R70, R11, R10, R40 ;  /* 0x0000000a0b467223 */ /* 0x004fe40000000028 */
[----:B------:R1:W2:Y:S01]  /*1a10*/  MUFU.RCP R8, R5 ;  /* 0x0000000500087308 */ /* 0x0002a20000001000 */
[----:B------:R-:W-:Y:S01]  /*1a20*/  MOV R11, R66 ;  /* 0x00000042000b7202 */ /* 0x000fe20000000f00 */
[----:B------:R-:W-:Y:S01]  /*1a30*/  IMAD.MOV.U32 R10, RZ, RZ, R67 ;  /* 0x000000ffff0a7224 */ /* 0x000fe200078e0043 */
[----:B------:R-:W-:-:S04]  /*1a40*/  FADD R9, R9, -R70 ;  /* 0x8000004609097221 */ /* 0x000fc80000000000 */
[----:B------:R-:W-:Y:S01]  /*1a50*/  FFMA R55, R55, R9, R32 ;  /* 0x0000000937377223 */ /* 0x000fe20000000020 */
[----:B------:R-:W-:Y:S01]  /*1a60*/  FMUL R9, R54, 0.25 ;  /* 0x3e80000036097820 */ /* 0x000fe20000400000 */
[----:B-1----:R-:W-:-:S04]  /*1a70*/  IMAD.MOV.U32 R5, RZ, RZ, R68 ;  /* 0x000000ffff057224 */ /* 0x002fc800078e0044 */
[----:B------:R-:W-:-:S05]  /*1a80*/  FSEL R9, R9, R54, P1 ;  /* 0x0000003609097208 */ /* 0x000fca0000800000 */
[----:B------:R-:W-:-:S04]  /*1a90*/  @!P3 FMUL R9, R9, 16777216 ;  /* 0x4b8000000909b820 */ /* 0x000fc80000400000 */
[----:B--2---:R-:W-:Y:S01]  /*1aa0*/  FFMA R71, R8, R9, R41 ;  /* 0x0000000908477223 */ /* 0x004fe20000000029 */
[----:B------:R-:W-:Y:S01]  /*1ab0*/  IMAD.MOV.U32 R8, RZ, RZ, R65 ;  /* 0x000000ffff087224 */ /* 0x000fe200078e0041 */
[----:B------:R-:W-:Y:S02]  /*1ac0*/  MOV R9, R70 ;  /* 0x0000004600097202 */ /* 0x000fe40000000f00 */
[----:B------:R-:W-:-:S04]  /*1ad0*/  FADD R4, R4, -R71 ;  /* 0x8000004704047221 */ /* 0x000fc80000000000 */
[----:B------:R-:W-:Y:S01]  /*1ae0*/  FFMA R54, R54, R4, R33 ;  /* 0x0000000436367223 */ /* 0x000fe20000000021 */
[----:B------:R-:W-:Y:S02]  /*1af0*/  IMAD.MOV.U32 R4, RZ, RZ, R71 ;  /* 0x000000ffff047224 */ /* 0x000fe400078e0047 */
.L_x_3:
[----:B------:R-:W-:Y:S05]  /*1b00*/  BSYNC B0 ;  /* 0x0000000000007941 */ /* 0x000fea0003800000 */
.L_x_2:
[----:B------:R-:W-:Y:S02]  /*1b10*/  IADD3 R62, P1, R62, 0x40, RZ ;  /* 0x000000403e3e7810 */ /* 0x000fe40007f3e0ff */
[----:B------:R-:W-:Y:S02]  /*1b20*/  IADD3 R44, P3, R44, 0x80, RZ ;  /* 0x000000802c2c7810 */ /* 0x000fe40007f7e0ff */
[----:B0-----:R-:W-:Y:S01]  /*1b30*/  IADD3 R42, P4, R42, 0x80, RZ ;  /* 0x000000802a2a7810 */ /* 0x001fe20007f9e0ff */
[----:B------:R-:W-:Y:S01]  /*1b40*/  IMAD.X R63, RZ, RZ, R63, P1 ;  /* 0x000000ffff3f7224 */ /* 0x000fe200008e063f */
[----:B------:R-:W-:Y:S01]  /*1b50*/  ISETP.GE.U32.AND P1, PT, R62, 0x2c0, PT ;  /* 0x000002c03e00780c */ /* 0x000fe20003f26070 */
[----:B------:R-:W-:Y:S01]  /*1b60*/  IMAD.X R45, RZ, RZ, R45, P3 ;  /* 0x000000ffff2d7224 */ /* 0x000fe200018e062d */
[----:B------:R-:W-:Y:S02]  /*1b70*/  FSEL R34, R47, R34, !P2 ;  /* 0x000000222f227208 */ /* 0x000fe40005000000 */
[----:B------:R-:W-:-:S02]  /*1b80*/  ISETP.GE.U32.AND.EX P1, PT, R63, RZ, PT, P1 ;  /* 0x000000ff3f00720c */ /* 0x000fc40003f26110 */
[----:B------:R-:W-:Y:S02]  /*1b90*/  FSEL R35, R8, R35, !P2 ;  /* 0x0000002308237208 */ /* 0x000fe40005000000 */
[----:B------:R-:W-:Y:S02]  /*1ba0*/  FSEL R36, R11, R36, !P2 ;  /* 0x000000240b247208 */ /* 0x000fe40005000000 */
[----:B------:R-:W-:Y:S02]  /*1bb0*/  FSEL R37, R10, R37, !P2 ;  /* 0x000000250a257208 */ /* 0x000fe40005000000 */
[----:B------:R-:W-:Y:S02]  /*1bc0*/  FSEL R38, R5, R38, !P2 ;  /* 0x0000002605267208 */ /* 0x000fe40005000000 */
[----:B------:R-:W-:Y:S02]  /*1bd0*/  FSEL R39, R46, R39, !P2 ;  /* 0x000000272e277208 */ /* 0x000fe40005000000 */
[----:B------:R-:W-:-:S02]  /*1be0*/  FSEL R40, R9, R40, !P2 ;  /* 0x0000002809287208 */ /* 0x000fc40005000000 */
        /* <DEDUP_REMOVED lines=17> */
[----:B------:R-:W-:Y:S01]  /*1d00*/  IADD3.X R43, RZ, R43, RZ, P4, !PT ;  /* 0x0000002bff2b7210 */ /* 0x000fe200027fe4ff */
[----:B------:R-:W-:Y:S05]  /*1d10*/  @!P1 BRA `(.L_x_4) ;  /* 0xfffff2a000009947 */ /* 0x000fea000383ffff */
[----:B------:R-:W-:Y:S01]  /*1d20*/  FADD R5, R18, R19 ;  /* 0x0000001312057221 */ /* 0x000fe20000000000 */
[----:B------:R-:W-:Y:S01]  /*1d30*/  FMUL R6, R19, 0.25 ;  /* 0x3e80000013067820 */ /* 0x000fe20000400000 */
[----:B------:R-:W-:Y:S01]  /*1d40*/  FMUL R10, R21, 0.25 ;  /* 0x3e800000150a7820 */ /* 0x000fe20000400000 */
[C---:B------:R-:W-:Y:S01]  /*1d50*/  FMUL R11, R20.reuse, 0.25 ;  /* 0x3e800000140b7820 */ /* 0x040fe20000400000 */
[C---:B------:R-:W-:Y:S01]  /*1d60*/  FMUL R4, R5.reuse, 0.25 ;  /* 0x3e80000005047820 */ /* 0x040fe20000400000 */
[C---:B------:R-:W-:Y:S01]  /*1d70*/  FSETP.GEU.AND P5, PT, |R5|.reuse, 1.175494350822287508e-38, PT ;  /* 0x008000000500780b */ /* 0x040fe20003fae200 */
[----:B------:R-:W-:Y:S01]  /*1d80*/  FADD R8, R20, R5 ;  /* 0x0000000514087221 */ /* 0x000fe20000000000 */
[----:B------:R-:W-:Y:S01]  /*1d90*/  FSETP.GT.AND P1, PT, |R5|, 8.50705917302346158658e+37, PT ;  /* 0x7e8000000500780b */ /* 0x000fe20003f24200 */
[----:B------:R-:W-:Y:S01]  /*1da0*/  FADD R35, -R34, R35 ;  /* 0x0000002322237221 */ /* 0x000fe20000000100 */
[----:B------:R-:W-:Y:S01]  /*1db0*/  FADD R27, R26, R27 ;  /* 0x0000001b1a1b7221 */ /* 0x000fe20000000000 */
[----:B------:R-:W-:Y:S01]  /*1dc0*/  FMUL R9, R8, 0.25 ;  /* 0x3e80000008097820 */ /* 0x000fe20000400000 */
[----:B------:R-:W-:Y:S01]  /*1dd0*/  FSEL R4, R4, R5, P1 ;  /* 0x0000000504047208 */ /* 0x000fe20000800000 */
[----:B------:R-:W-:Y:S01]  /*1de0*/  FADD R43, R21, R8 ;  /* 0x00000008152b7221 */ /* 0x000fe20000000000 */
[C---:B------:R-:W-:Y:S01]  /*1df0*/  FSETP.GEU.AND P0, PT, |R8|.reuse, 1.175494350822287508e-38, PT ;  /* 0x008000000800780b */ /* 0x040fe20003f0e200 */
[----:B------:R-:W-:Y:S01]  /*1e00*/  FMUL R7, R35, R35 ;  /* 0x0000002323077220 */ /* 0x000fe20000400000 */
[----:B------:R-:W-:Y:S01]  /*1e10*/  FSETP.GT.AND P4, PT, |R8|, 8.50705917302346158658e+37, PT ;  /* 0x7e8000000800780b */ /* 0x000fe20003f84200 */
[----:B------:R-:W-:Y:S01]  /*1e20*/  FMUL R26, R23, 0.25 ;  /* 0x3e800000171a7820 */ /* 0x000fe20000400000 */
[----:B------:R-:W-:Y:S01]  /*1e30*/  FSETP.GT.AND P3, PT, |R43|, 8.50705917302346158658e+37, PT ;  /* 0x7e8000002b00780b */ /* 0x000fe20003f64200 */
[----:B------:R-:W-:Y:S01]  /*1e40*/  @!P5 FMUL R4, R4, 16777216 ;  /* 0x4b8000000404d820 */ /* 0x000fe20000400000 */
[----:B------:R-:W-:Y:S01]  /*1e50*/  FSEL R9, R9, R8, P4 ;  /* 0x0000000809097208 */ /* 0x000fe20002000000 */
[----:B------:R-:W-:Y:S01]  /*1e60*/  FMUL R7, R18, R7 ;  /* 0x0000000712077220 */ /* 0x000fe20000400000 */
[----:B------:R-:W-:Y:S01]  /*1e70*/  FSEL R19, R6, R19, P1 ;  /* 0x0000001306137208 */ /* 0x000fe20000800000 */
[C---:B------:R-:W-:Y:S01]  /*1e80*/  FMUL R6, R43.reuse, 0.25 ;  /* 0x3e8000002b067820 */ /* 0x040fe20000400000 */
[----:B------:R-:W-:Y:S01]  /*1e90*/  FSETP.GEU.AND P1, PT, |R43|, 1.175494350822287508e-38, PT ;  /* 0x008000002b00780b */ /* 0x000fe20003f2e200 */
[----:B------:R-:W0:Y:S01]  /*1ea0*/  MUFU.RCP R4, R4 ;  /* 0x0000000400047308 */ /* 0x000e220000001000 */
[----:B------:R-:W-:Y:S01]  /*1eb0*/  FSEL R21, R10, R21, P3 ;  /* 0x000000150a157208 */ /* 0x000fe20001800000 */
[----:B------:R-:W-:Y:S01]  /*1ec0*/  @!P0 FMUL R9, R9, 16777216 ;  /* 0x4b80000009098820 */ /* 0x000fe20000400000 */
[C---:B------:R-:W-:Y:S01]  /*1ed0*/  FADD R10, R22.reuse, R43 ;  /* 0x0000002b160a7221 */ /* 0x040fe20000000000 */
[----:B------:R-:W-:Y:S01]  /*1ee0*/  @!P5 FMUL R19, R19, 16777216 ;  /* 0x4b8000001313d820 */ /* 0x000fe20000400000 */
[----:B------:R-:W-:Y:S01]  /*1ef0*/  FSEL R20, R11, R20, P4 ;  /* 0x000000140b147208 */ /* 0x000fe20002000000 */
[----:B------:R-:W-:Y:S01]  /*1f00*/  FMUL R11, R22, 0.25 ;  /* 0x3e800000160b7820 */ /* 0x000fe20000400000 */
[----:B------:R-:W-:Y:S01]  /*1f10*/  FSEL R6, R6, R43, P3 ;  /* 0x0000002b06067208 */ /* 0x000fe20001800000 */
[----:B------:R-:W1:Y:S01]  /*1f20*/  MUFU.RCP R9, R9 ;  /* 0x0000000900097308 */ /* 0x000e620000001000 */
[----:B------:R-:W-:Y:S01]  /*1f30*/  FSETP.GT.AND P6, PT, |R10|, 8.50705917302346158658e+37, PT ;  /* 0x7e8000000a00780b */ /* 0x000fe20003fc4200 */
[----:B------:R-:W-:Y:S01]  /*1f40*/  @!P0 FMUL R20, R20, 16777216 ;  /* 0x4b80000014148820 */ /* 0x000fe20000400000 */
[----:B------:R-:W-:Y:S01]  /*1f50*/  FSETP.GEU.AND P4, PT, |R10|, 1.175494350822287508e-38, PT ;  /* 0x008000000a00780b */ /* 0x000fe20003f8e200 */
[----:B------:R-:W-:Y:S01]  /*1f60*/  @!P1 FMUL R6, R6, 16777216 ;  /* 0x4b80000006069820 */ /* 0x000fe20000400000 */
[----:B------:R-:W-:Y:S01]  /*1f70*/  FSETP.NEU.AND P5, PT, R5, RZ, PT ;  /* 0x000000ff0500720b */ /* 0x000fe20003fad000 */
[----:B------:R-:W-:Y:S01]  /*1f80*/  @!P1 FMUL R21, R21, 16777216 ;  /* 0x4b80000015159820 */ /* 0x000fe20000400000 */
[----:B------:R-:W-:Y:S01]  /*1f90*/  FSEL R22, R11, R22, P6 ;  /* 0x000000160b167208 */ /* 0x000fe20003000000 */
[----:B0-----:R-:W-:Y:S01]  /*1fa0*/  FMUL R4, R4, R19 ;  /* 0x0000001304047220 */ /* 0x001fe20000400000 */
[----:B------:R-:W-:Y:S01]  /*1fb0*/  FADD R19, R23, R10 ;  /* 0x0000000a17137221 */ /* 0x000fe20000000000 */
[----:B------:R-:W-:Y:S01]  /*1fc0*/  FMUL R11, R10, 0.25 ;  /* 0x3e8000000a0b7820 */ /* 0x000fe20000400000 */
[----:B------:R-:W0:Y:S02]  /*1fd0*/  MUFU.RCP R6, R6 ;  /* 0x0000000600067308 */ /* 0x000e240000001000 */
[C---:B------:R-:W-:Y:S01]  /*1fe0*/  FMUL R18, R19.reuse, 0.25 ;  /* 0x3e80000013127820 */ /* 0x040fe20000400000 */
[----:B------:R-:W-:-:S02]  /*1ff0*/  FSETP.GT.AND P0, PT, |R19|, 8.50705917302346158658e+37, PT ;  /* 0x7e8000001300780b */ /* 0x000fc40003f04200 */
[----:B------:R-:W-:Y:S01]  /*2000*/  FSEL R4, R4, RZ, P5 ;  /* 0x000000ff04047208 */ /* 0x000fe20002800000 */
[----:B-1----:R-:W-:Y:S01]  /*2010*/  FMUL R9, R9, R20 ;  /* 0x0000001409097220 */ /* 0x002fe20000400000 */
[----:B------:R-:W-:Y:S01]  /*2020*/  FSEL R11, R11, R10, P6 ;  /* 0x0000000a0b0b7208 */ /* 0x000fe20003000000 */
[----:B------:R-:W-:Y:S01]  /*2030*/  FADD R20, R24, R19 ;  /* 0x0000001318147221 */ /* 0x000fe20000000000 */
[----:B------:R-:W-:Y:S01]  /*2040*/  FSEL R23, R26, R23, P0 ;  /* 0x000000171a177208 */ /* 0x000fe20000000000 */
[----:B------:R-:W-:Y:S01]  /*2050*/  FFMA R35, R35, R4, R34 ;  /* 0x0000000423237223 */ /* 0x000fe20000000022 */
[----:B------:R-:W-:Y:S01]  /*2060*/  FSEL R18, R18, R19, P0 ;  /* 0x0000001312127208 */ /* 0x000fe20000000000 */
[----:B------:R-:W-:Y:S01]  /*2070*/  @!P4 FMUL R11, R11, 16777216 ;  /* 0x4b8000000b0bc820 */ /* 0x000fe20000400000 */
[----:B------:R-:W-:Y:S01]  /*2080*/  FSETP.NEU.AND P0, PT, R8, RZ, PT ;  /* 0x000000ff0800720b */ /* 0x000fe20003f0d000 */
[----:B------:R-:W-:Y:S01]  /*2090*/  FADD R36, R36, -R35 ;  /* 0x8000002324247221 */ /* 0x000fe20000000000 */
[----:B------:R-:W-:Y:S01]  /*20a0*/  FSETP.GEU.AND P3, PT, |R19|, 1.175494350822287508e-38, PT ;  /* 0x008000001300780b */ /* 0x000fe20003f6e200 */
[----:B------:R-:W-:Y:S01]  /*20b0*/  FFMA R7, R4, R7, R27 ;  /* 0x0000000704077223 */ /* 0x000fe2000000001b */
[----:B------:R-:W-:Y:S01]  /*20c0*/  FSEL R9, R9, RZ, P0 ;  /* 0x000000ff09097208 */ /* 0x000fe20000000000 */
[----:B------:R-:W1:Y:S01]  /*20d0*/  MUFU.RCP R11, R11 ;  /* 0x0000000b000b7308 */ /* 0x000e620000001000 */
[----:B------:R-:W-:Y:S01]  /*20e0*/  FSETP.GEU.AND P0, PT, |R20|, 1.175494350822287508e-38, PT ;  /* 0x008000001400780b */ /* 0x000fe20003f0e200 */
[----:B0-----:R-:W-:Y:S01]  /*20f0*/  FMUL R6, R6, R21 ;  /* 0x0000001506067220 */ /* 0x001fe20000400000 */
[----:B------:R-:W-:Y:S01]  /*2100*/  FSETP.GT.AND P1, PT, |R20|, 8.50705917302346158658e+37, PT ;  /* 0x7e8000001400780b */ /* 0x000fe20003f24200 */
[C---:B------:R-:W-:Y:S01]  /*2110*/  FFMA R4, R36.reuse, R9, R35 ;  /* 0x0000000924047223 */ /* 0x040fe20000000023 */
[----:B------:R-:W-:Y:S01]  /*2120*/  FMUL R36, R36, R36 ;  /* 0x0000002424247220 */ /* 0x000fe20000400000 */
[----:B------:R-:W-:Y:S01]  /*2130*/  FMUL R21, R24, 0.25 ;  /* 0x3e80000018157820 */ /* 0x000fe20000400000 */
[----:B------:R-:W-:Y:S01]  /*2140*/  FADD R28, R28, R7 ;  /* 0x000000071c1c7221 */ /* 0x000fe20000000000 */
[----:B------:R-:W-:Y:S01]  /*2150*/  FADD R37, R37, -R4 ;  /* 0x8000000425257221 */ /* 0x000fe20000000000 */
[----:B------:R-:W-:Y:S01]  /*2160*/  FMUL R36, R5, R36 ;  /* 0x0000002405247220 */ /* 0x000fe20000400000 */
[----:B------:R-:W-:Y:S01]  /*2170*/  @!P3 FMUL R18, R18, 16777216 ;  /* 0x4b8000001212b820 */ /* 0x000fe20000400000 */
[----:B------:R-:W-:Y:S01]  /*2180*/  @!P3 FMUL R23, R23, 16777216 ;  /* 0x4b8000001717b820 */ /* 0x000fe20000400000 */
[----:B------:R-:W-:Y:S01]  /*2190*/  FMUL R5, R20, 0.25 ;  /* 0x3e80000014057820 */ /* 0x000fe20000400000 */
[----:B------:R-:W-:Y:S01]  /*21a0*/  FSETP.NEU.AND P3, PT, R43, RZ, PT ;  /* 0x000000ff2b00720b */ /* 0x000fe20003f6d000 */
[----:B------:R-:W-:Y:S01]  /*21b0*/  @!P4 FMUL R22, R22, 16777216 ;  /* 0x4b8000001616c820 */ /* 0x000fe20000400000 */
[----:B------:R-:W-:Y:S01]  /*21c0*/  FSEL R24, R21, R24, P1 ;  /* 0x0000001815187208 */ /* 0x000fe20000800000 */
[----:B------:R-:W0:Y:S01]  /*21d0*/  MUFU.RCP R18, R18 ;  /* 0x0000001200127308 */ /* 0x000e220000001000 */
[----:B------:R-:W-:Y:S01]  /*21e0*/  FSEL R6, R6, RZ, P3 ;  /* 0x000000ff06067208 */ /* 0x000fe20001800000 */
[----:B------:R-:W-:Y:S01]  /*21f0*/  FADD R21, R25, R20 ;  /* 0x0000001419157221 */ /* 0x000fe20000000000 */
[----:B------:R-:W-:Y:S01]  /*2200*/  FSEL R7, R5, R20, P1 ;  /* 0x0000001405077208 */ /* 0x000fe20000800000 */
[----:B-1----:R-:W-:Y:S01]  /*2210*/  FMUL R11, R11, R22 ;  /* 0x000000160b0b7220 */ /* 0x002fe20000400000 */
[----:B------:R-:W-:Y:S01]  /*2220*/  FSETP.NEU.AND P1, PT, R10, RZ, PT ;  /* 0x000000ff0a00720b */ /* 0x000fe20003f2d000 */
[C---:B------:R-:W-:Y:S01]  /*2230*/  FFMA R5, R37.reuse, R6, R4 ;  /* 0x0000000625057223 */ /* 0x040fe20000000004 */
[----:B------:R-:W-:Y:S01]  /*2240*/  FMUL R37, R37, R37 ;  /* 0x0000002525257220 */ /* 0x000fe20000400000 */
[----:B------:R-:W-:Y:S01]  /*2250*/  @!P0 FMUL R7, R7, 16777216 ;  /* 0x4b80000007078820 */ /* 0x000fe20000400000 */
[----:B------:R-:W-:Y:S01]  /*2260*/  FSETP.GEU.AND P4, PT, |R21|, 1.175494350822287508e-38, PT ;  /* 0x008000001500780b */ /* 0x000fe20003f8e200 */
[----:B------:R-:W-:Y:S01]  /*2270*/  FFMA R28, R9, R36, R28 ;  /* 0x00000024091c7223 */ /* 0x000fe2000000001c */
[----:B------:R-:W-:Y:S01]  /*2280*/  FMUL R37, R8, R37 ;  /* 0x0000002508257220 */ /* 0x000fe20000400000 */
[----:B------:R-:W-:Y:S01]  /*2290*/  FSEL R11, R11, RZ, P1 ;  /* 0x000000ff0b0b7208 */ /* 0x000fe20000800000 */
[C---:B------:R-:W-:Y:S01]  /*22a0*/  FMUL R8, R21.reuse, 0.25 ;  /* 0x3e80000015087820 */ /* 0x040fe20000400000 */
[----:B------:R-:W1:Y:S01]  /*22b0*/  MUFU.RCP R7, R7 ;  /* 0x0000000700077308 */ /* 0x000e620000001000 */
[----:B------:R-:W-:Y:S01]  /*22c0*/  FSETP.GT.AND P1, PT, |R21|, 8.50705917302346158658e+37, PT ;  /* 0x7e8000001500780b */ /* 0x000fe20003f24200 */
[--C-:B------:R-:W-:Y:S01]  /*22d0*/  FADD R38, R38, -R5.reuse ;  /* 0x8000000526267221 */ /* 0x100fe20000000000 */
[----:B------:R-:W-:Y:S01]  /*22e0*/  FADD R29, R29, R28 ;  /* 0x0000001c1d1d7221 */ /* 0x000fe20000000000 */
[----:B0-----:R-:W-:Y:S01]  /*22f0*/  FMUL R18, R18, R23 ;  /* 0x0000001712127220 */ /* 0x001fe20000400000 */
[----:B------:R-:W-:Y:S01]  /*2300*/  FSEL R8, R8, R21, P1 ;  /* 0x0000001508087208 */ /* 0x000fe20000800000 */
[----:B------:R-:W-:Y:S01]  /*2310*/  FFMA R4, R38, R11, R5 ;  /* 0x0000000b26047223 */ /* 0x000fe20000000005 */
[----:B------:R-:W-:Y:S01]  /*2320*/  FSETP.NEU.AND P3, PT, R19, RZ, PT ;  /* 0x000000ff1300720b */ /* 0x000fe20003f6d000 */
[----:B------:R-:W-:Y:S01]  /*2330*/  FFMA R29, R6, R37, R29 ;  /* 0x00000025061d7223 */ /* 0x000fe2000000001d */
[----:B------:R-:W-:Y:S01]  /*2340*/  FMUL R38, R38, R38 ;  /* 0x0000002626267220 */ /* 0x000fe20000400000 */
[----:B------:R-:W-:Y:S01]  /*2350*/  @!P4 FMUL R8, R8, 16777216 ;  /* 0x4b8000000808c820 */ /* 0x000fe20000400000 */
[----:B------:R-:W-:Y:S01]  /*2360*/  @!P0 FMUL R24, R24, 16777216 ;  /* 0x4b80000018188820 */ /* 0x000fe20000400000 */
[----:B------:R-:W-:Y:S01]  /*2370*/  FSEL R18, R18, RZ, P3 ;  /* 0x000000ff12127208 */ /* 0x000fe20001800000 */
[--C-:B------:R-:W-:Y:S01]  /*2380*/  FADD R39, R39, -R4.reuse ;  /* 0x8000000427277221 */ /* 0x100fe20000000000 */
[----:B------:R-:W-:Y:S01]  /*2390*/  FADD R30, R30, R29 ;  /* 0x0000001d1e1e7221 */ /* 0x000fe20000000000 */
[----:B------:R-:W-:Y:S01]  /*23a0*/  FMUL R38, R43, R38 ;  /* 0x000000262b267220 */ /* 0x000fe20000400000 */
[----:B-1----:R-:W-:Y:S01]  /*23b0*/  FMUL R7, R7, R24 ;  /* 0x0000001807077220 */ /* 0x002fe20000400000 */
[----:B------:R-:W0:Y:S01]  /*23c0*/  MUFU.RCP R8, R8 ;  /* 0x0000000800087308 */ /* 0x000e220000001000 */
[----:B------:R-:W-:Y:S01]  /*23d0*/  FFMA R5, R39, R18, R4 ;  /* 0x0000001227057223 */ /* 0x000fe20000000004 */
[----:B------:R-:W-:Y:S01]  /*23e0*/  FSETP.NEU.AND P0, PT, R20, RZ, PT ;  /* 0x000000ff1400720b */ /* 0x000fe20003f0d000 */
[----:B------:R-:W-:Y:S01]  /*23f0*/  FFMA R30, R11, R38, R30 ;  /* 0x000000260b1e7223 */ /* 0x000fe2000000001e */
[----:B------:R-:W-:Y:S01]  /*2400*/  FMUL R39, R39, R39 ;  /* 0x0000002727277220 */ /* 0x000fe20000400000 */
[----:B------:R-:W-:Y:S01]  /*2410*/  FMUL R4, R25, 0.25 ;  /* 0x3e80000019047820 */ /* 0x000fe20000400000 */
[----:B------:R-:W-:Y:S01]  /*2420*/  FSEL R7, R7, RZ, P0 ;  /* 0x000000ff07077208 */ /* 0x000fe20000000000 */
[--C-:B------:R-:W-:Y:S01]  /*2430*/  FADD R40, R40, -R5.reuse ;  /* 0x8000000528287221 */ /* 0x100fe20000000000 */
[----:B------:R-:W-:Y:S01]  /*2440*/  FADD R31, R31, R30 ;  /* 0x0000001e1f1f7221 */ /* 0x000fe20000000000 */
[----:B------:R-:W-:Y:S01]  /*2450*/  FMUL R39, R10, R39 ;  /* 0x000000270a277220 */ /* 0x000fe20000400000 */
[----:B------:R-:W-:Y:S01]  /*2460*/  FSEL R25, R4, R25, P1 ;  /* 0x0000001904197208 */ /* 0x000fe20000800000 */
[C---:B------:R-:W-:Y:S01]  /*2470*/  FMUL R4, R40.reuse, R40 ;  /* 0x0000002828047220 */ /* 0x040fe20000400000 */
[----:B------:R-:W-:Y:S01]  /*2480*/  FFMA R40, R40, R7, R5 ;  /* 0x0000000728287223 */ /* 0x000fe20000000005 */
[----:B------:R-:W-:Y:S01]  /*2490*/  FFMA R31, R18, R39, R31 ;  /* 0x00000027121f7223 */ /* 0x000fe2000000001f */
[----:B------:R-:W-:Y:S01]  /*24a0*/  FSETP.NEU.AND P0, PT, R21, RZ, PT ;  /* 0x000000ff1500720b */ /* 0x000fe20003f0d000 */
[----:B------:R-:W-:Y:S01]  /*24b0*/  @!P4 FMUL R25, R25, 16777216 ;  /* 0x4b8000001919c820 */ /* 0x000fe20000400000 */
[----:B------:R-:W-:Y:S01]  /*24c0*/  FMUL R4, R19, R4 ;  /* 0x0000000413047220 */ /* 0x000fe20000400000 */
[----:B------:R-:W-:Y:S01]  /*24d0*/  FADD R32, R32, R31 ;  /* 0x0000001f20207221 */ /* 0x000fe20000000000 */
[----:B------:R-:W-:Y:S01]  /*24e0*/  FADD R41, R41, -R40 ;  /* 0x8000002829297221 */ /* 0x000fe20000000000 */
[----:B0-----:R-:W-:-:S02]  /*24f0*/  FMUL R8, R8, R25 ;  /* 0x0000001908087220 */ /* 0x001fc40000400000 */
[----:B------:R-:W-:Y:S01]  /*2500*/  FFMA R4, R7, R4, R32 ;  /* 0x0000000407047223 */ /* 0x000fe20000000020 */
[----:B------:R-:W-:Y:S02]  /*2510*/  FMUL R5, R41, R41 ;  /* 0x0000002929057220 */ /* 0x000fe40000400000 */
[----:B------:R-:W-:Y:S01]  /*2520*/  FSEL R8, R8, RZ, P0 ;  /* 0x000000ff08087208 */ /* 0x000fe20000000000 */
[----:B------:R-:W-:Y:S01]  /*2530*/  FADD R33, R33, R4 ;  /* 0x0000000421217221 */ /* 0x000fe20000000000 */
[----:B------:R-:W-:-:S03]  /*2540*/  FMUL R5, R20, R5 ;  /* 0x0000000514057220 */ /* 0x000fc60000400000 */
[----:B------:R-:W-:Y:S01]  /*2550*/  FFMA R41, R41, R8, R40 ;  /* 0x0000000829297223 */ /* 0x000fe20000000028 */
[----:B------:R-:W-:Y:S01]  /*2560*/  FFMA R20, R8, R5, R33 ;  /* 0x0000000508147223 */ /* 0x000fe20000000021 */
[----:B------:R-:W-:Y:S05]  /*2570*/  BRA.DIV ~URZ, `(.L_x_5) ;  /* 0x00000e627f007947 */ /* 0x000fea000b800000 */
[----:B------:R-:W0:Y:S04]  /*2580*/  SHFL.BFLY PT, R6, R21, 0x4, 0x1f ;  /* 0x0c801f0015067f89 */ /* 0x000e2800000e0000 */
[----:B------:R-:W-:Y:S01]  /*2590*/  SHFL.BFLY PT, R5, R20, 0x4, 0x1f ;  /* 0x0c801f0014057f89 */ /* 0x000fe200000e0000 */
[----:B0-----:R-:W-:-:S04]  /*25a0*/  FADD R7, R21, R6 ;  /* 0x0000000615077221 */ /* 0x001fc80000000000 */
[C---:B------:R-:W-:Y:S01]  /*25b0*/  FMUL R4, R7.reuse, 0.25 ;  /* 0x3e80000007047820 */ /* 0x040fe20000400000 */
[C---:B------:R-:W-:Y:S01]  /*25c0*/  FSETP.GEU.AND P1, PT, |R7|.reuse, 1.175494350822287508e-38, PT ;  /* 0x008000000700780b */ /* 0x040fe20003f2e200 */
[----:B------:R-:W0:Y:S01]  /*25d0*/  SHFL.BFLY PT, R10, R7, 0x2, 0x1f ;  /* 0x0c401f00070a7f89 */ /* 0x000e2200000e0000 */
[----:B------:R-:W-:-:S04]  /*25e0*/  FSETP.GT.AND P0, PT, |R7|, 8.50705917302346158658e+37, PT ;  /* 0x7e8000000700780b */ /* 0x000fc80003f04200 */
[----:B------:R-:W-:Y:S02]  /*25f0*/  FSEL R8, R4, R7, P0 ;  /* 0x0000000704087208 */ /* 0x000fe40000000000 */
[----:B------:R-:W1:Y:S05]  /*2600*/  SHFL.BFLY PT, R4, R41, 0x4, 0x1f ;  /* 0x0c801f0029047f89 */ /* 0x000e6a00000e0000 */
[----:B------:R-:W-:Y:S02]  /*2610*/  @!P1 FMUL R8, R8, 16777216 ;  /* 0x4b80000008089820 */ /* 0x000fe40000400000 */
[----:B------:R-:W-:Y:S01]  /*2620*/  @P0 FMUL R6, R6, 0.25 ;  /* 0x3e80000006060820 */ /* 0x000fe20000400000 */
[C---:B------:R-:W-:Y:S01]  /*2630*/  FSETP.NEU.AND P0, PT, R7.reuse, RZ, PT ;  /* 0x000000ff0700720b */ /* 0x040fe20003f0d000 */
[----:B------:R-:W2:Y:S02]  /*2640*/  MUFU.RCP R9, R8 ;  /* 0x0000000800097308 */ /* 0x000ea40000001000 */
[----:B------:R-:W-:Y:S01]  /*2650*/  @!P1 FMUL R6, R6, 16777216 ;  /* 0x4b80000006069820 */ /* 0x000fe20000400000 */
[----:B0-----:R-:W-:-:S04]  /*2660*/  FADD R11, R7, R10 ;  /* 0x0000000a070b7221 */ /* 0x001fc80000000000 */
[C---:B------:R-:W-:Y:S01]  /*2670*/  FMUL R18, R11.reuse, 0.25 ;  /* 0x3e8000000b127820 */ /* 0x040fe20000400000 */
[----:B------:R-:W-:Y:S01]  /*2680*/  FSETP.GEU.AND P1, PT, |R11|, 1.175494350822287508e-38, PT ;  /* 0x008000000b00780b */ /* 0x000fe20003f2e200 */
[----:B-1----:R-:W-:Y:S01]  /*2690*/  FADD R4, -R41, R4 ;  /* 0x0000000429047221 */ /* 0x002fe20000000100 */
[----:B--2---:R-:W-:-:S03]  /*26a0*/  FMUL R9, R9, R6 ;  /* 0x0000000609097220 */ /* 0x004fc60000400000 */
[C---:B------:R-:W-:Y:S02]  /*26b0*/  FMUL R8, R4.reuse, R4 ;  /* 0x0000000404087220 */ /* 0x040fe40000400000 */
[----:B------:R-:W-:Y:S02]  /*26c0*/  FSEL R9, R9, RZ, P0 ;  /* 0x000000ff09097208 */ /* 0x000fe40000000000 */
[----:B------:R-:W-:Y:S01]  /*26d0*/  FSETP.GT.AND P0, PT, |R11|, 8.50705917302346158658e+37, PT ;  /* 0x7e8000000b00780b */ /* 0x000fe20003f04200 */
[----:B------:R-:W-:Y:S02]  /*26e0*/  FMUL R8, R21, R8 ;  /* 0x0000000815087220 */ /* 0x000fe40000400000 */
[----:B------:R-:W-:Y:S01]  /*26f0*/  FFMA R6, R4, R9, R41 ;  /* 0x0000000904067223 */ /* 0x000fe20000000029 */
[----:B------:R-:W-:Y:S01]  /*2700*/  FADD R4, R20, R5 ;  /* 0x0000000514047221 */ /* 0x000fe20000000000 */
[----:B------:R-:W-:-:S03]  /*2710*/  FSEL R18, R18, R11, P0 ;  /* 0x0000000b12127208 */ /* 0x000fc60000000000 */
[----:B------:R-:W0:Y:S01]  /*2720*/  SHFL.BFLY PT, R5, R6, 0x2, 0x1f ;  /* 0x0c401f0006057f89 */ /* 0x000e2200000e0000 */
[----:B------:R-:W-:Y:S01]  /*2730*/  FFMA R4, R9, R8, R4 ;  /* 0x0000000809047223 */ /* 0x000fe20000000004 */
[----:B------:R-:W-:-:S03]  /*2740*/  @!P1 FMUL R18, R18, 16777216 ;  /* 0x4b80000012129820 */ /* 0x000fc60000400000 */
[----:B------:R-:W-:Y:S01]  /*2750*/  @P0 FMUL R10, R10, 0.25 ;  /* 0x3e8000000a0a0820 */ /* 0x000fe20000400000 */
[----:B------:R-:W1:Y:S01]  /*2760*/  SHFL.BFLY PT, R9, R4, 0x2, 0x1f ;  /* 0x0c401f0004097f89 */ /* 0x000e6200000e0000 */
[----:B------:R-:W2:Y:S01]  /*2770*/  MUFU.RCP R19, R18 ;  /* 0x0000001200137308 */ /* 0x000ea20000001000 */
[----:B------:R-:W-:Y:S01]  /*2780*/  FSETP.NEU.AND P0, PT, R11, RZ, PT ;  /* 0x000000ff0b00720b */ /* 0x000fe20003f0d000 */
[----:B------:R-:W-:-:S04]  /*2790*/  @!P1 FMUL R10, R10, 16777216 ;  /* 0x4b8000000a0a9820 */ /* 0x000fc80000400000 */
[----:B--2---:R-:W-:Y:S01]  /*27a0*/  FMUL R19, R19, R10 ;  /* 0x0000000a13137220 */ /* 0x004fe20000400000 */
[----:B0-----:R-:W-:-:S04]  /*27b0*/  FADD R5, -R6, R5 ;  /* 0x0000000506057221 */ /* 0x001fc80000000100 */
[----:B------:R-:W-:Y:S01]  /*27c0*/  FMUL R10, R5, R5 ;  /* 0x00000005050a7220 */ /* 0x000fe20000400000 */
[----:B------:R-:W-:Y:S01]  /*27d0*/  FSEL R19, R19, RZ, P0 ;  /* 0x000000ff13137208 */ /* 0x000fe20000000000 */
[----:B-1----:R-:W-:Y:S02]  /*27e0*/  FADD R8, R4, R9 ;  /* 0x0000000904087221 */ /* 0x002fe40000000000 */
[----:B------:R-:W-:Y:S01]  /*27f0*/  FMUL R10, R7, R10 ;  /* 0x0000000a070a7220 */ /* 0x000fe20000400000 */
[----:B------:R0:W1:Y:S01]  /*2800*/  SHFL.BFLY PT, R4, R11, 0x1, 0x1f ;  /* 0x0c201f000b047f89 */ /* 0x00006200000e0000 */
[----:B------:R-:W-:Y:S02]  /*2810*/  FFMA R6, R5, R19, R6 ;  /* 0x0000001305067223 */ /* 0x000fe40000000006 */
[----:B------:R-:W-:-:S03]  /*2820*/  FFMA R8, R19, R10, R8 ;  /* 0x0000000a13087223 */ /* 0x000fc60000000008 */
[----:B------:R0:W2:Y:S04]  /*2830*/  SHFL.BFLY PT, R7, R6, 0x1, 0x1f ;  /* 0x0c201f0006077f89 */ /* 0x0000a800000e0000 */
[----:B------:R0:W3:Y:S02]  /*2840*/  SHFL.BFLY PT, R9, R8, 0x1, 0x1f ;  /* 0x0c201f0008097f89 */ /* 0x0000e400000e0000 */
.L_x_7:
[----:B-1----:R-:W-:Y:S01]  /*2850*/  MOV R5, R4 ;  /* 0x0000000400057202 */ /* 0x002fe20000000f00 */
[----:B--2---:R-:W-:Y:S01]  /*2860*/  FADD R7, R7, -R6 ;  /* 0x8000000607077221 */ /* 0x004fe20000000000 */
[----:B0--3--:R-:W-:Y:S01]  /*2870*/  FADD R8, R9, R8 ;  /* 0x0000000809087221 */ /* 0x009fe20000000000 */
[----:B------:R-:W-:Y:S01]  /*2880*/  IMAD.MOV.U32 R9, RZ, RZ, 0x3aaaaaab ;  /* 0x3aaaaaabff097424 */ /* 0x000fe200078e00ff */
[----:B------:R-:W-:Y:S01]  /*2890*/  MOV R44, 0xffffffff ;  /* 0xffffffff002c7802 */ /* 0x000fe20000000f00 */
[----:B------:R-:W-:Y:S01]  /*28a0*/  FADD R4, R5, R11 ;  /* 0x0000000b05047221 */ /* 0x000fe20000000000 */
[----:B------:R-:W-:Y:S01]  /*28b0*/  FMUL R10, R7, R7 ;  /* 0x00000007070a7220 */ /* 0x000fe20000400000 */
[----:B------:R-:W-:-:S03]  /*28c0*/  IMAD.MOV.U32 R47, RZ, RZ, -0x40 ;  /* 0xffffffc0ff2f7424 */ /* 0x000fc600078e00ff */
[----:B------:R-:W-:Y:S01]  /*28d0*/  FSETP.GT.AND P0, PT, |R4|, 8.50705917302346158658e+37, PT ;  /* 0x7e8000000400780b */ /* 0x000fe20003f04200 */
[----:B------:R-:W-:Y:S01]  /*28e0*/  FMUL R10, R10, R11 ;  /* 0x0000000b0a0a7220 */ /* 0x000fe20000400000 */
[C---:B------:R-:W-:Y:S02]  /*28f0*/  FSETP.GEU.AND P3, PT, |R4|.reuse, 1.175494350822287508e-38, PT ;  /* 0x008000000400780b */ /* 0x040fe40003f6e200 */
[----:B------:R-:W-:-:S09]  /*2900*/  FSETP.NEU.AND P1, PT, R4, RZ, PT ;  /* 0x000000ff0400720b */ /* 0x000fd20003f2d000 */
[----:B------:R-:W-:Y:S01]  /*2910*/  @P0 FMUL R4, R4, 0.25 ;  /* 0x3e80000004040820 */ /* 0x000fe20000400000 */
[----:B------:R-:W-:-:S03]  /*2920*/  @P0 FMUL R5, R5, 0.25 ;  /* 0x3e80000005050820 */ /* 0x000fc60000400000 */
[----:B------:R-:W-:Y:S01]  /*2930*/  @!P3 FMUL R4, R4, 16777216 ;  /* 0x4b8000000404b820 */ /* 0x000fe20000400000 */
[----:B------:R-:W-:-:S05]  /*2940*/  @!P3 FMUL R5, R5, 16777216 ;  /* 0x4b8000000505b820 */ /* 0x000fca0000400000 */
[----:B------:R-:W0:Y:S02]  /*2950*/  MUFU.RCP R4, R4 ;  /* 0x0000000400047308 */ /* 0x000e240000001000 */
[----:B0-----:R-:W-:-:S05]  /*2960*/  FMUL R5, R4, R5 ;  /* 0x0000000504057220 */ /* 0x001fca0000400000 */
[----:B------:R-:W-:-:S05]  /*2970*/  FSEL R5, R5, RZ, P1 ;  /* 0x000000ff05057208 */ /* 0x000fca0000800000 */
[----:B------:R-:W-:Y:S01]  /*2980*/  FFMA R8, R5, R10, R8 ;  /* 0x0000000a05087223 */ /* 0x000fe20000000008 */
[----:B------:R-:W-:-:S03]  /*2990*/  FFMA R49, R7, R5, R6 ;  /* 0x0000000507317223 */ /* 0x000fc60000000006 */
[----:B------:R-:W-:Y:S01]  /*29a0*/  FFMA R8, R8, R9, 9.9999997473787516356e-06 ;  /* 0x3727c5ac08087423 */ /* 0x000fe20000000009 */
[----:B------:R-:W-:Y:S01]  /*29b0*/  IMAD R9, R0, 0x40, R13 ;  /* 0x0000004000097824 */ /* 0x000fe200078e020d */
[C---:B------:R-:W-:Y:S02]  /*29c0*/  IADD3 R0, P0, R2.reuse, c[0x0][0x188], RZ ;  /* 0x0000620002007a10 */ /* 0x040fe40007f1e0ff */
[----:B------:R0:W1:Y:S01]  /*29d0*/  MUFU.RSQ R13, R8 ;  /* 0x00000008000d7308 */ /* 0x0000620000001400 */
[----:B------:R-:W-:Y:S01]  /*29e0*/  IADD3 R2, P1, R2, c[0x0][0x180], RZ ;  /* 0x0000600002027a10 */ /* 0x000fe20007f3e0ff */
[----:B------:R-:W-:Y:S01]  /*29f0*/  IMAD R16, R9, 0x300, R16 ;  /* 0x0000030009107824 */ /* 0x000fe200078e0210 */
[C---:B------:R-:W-:Y:S02]  /*2a00*/  IADD3.X R19, R3.reuse, c[0x0][0x18c], RZ, P0, !PT ;  /* 0x0000630003137a10 */ /* 0x040fe400007fe4ff */
[----:B------:R-:W-:-:S04]  /*2a10*/  IADD3.X R3, R3, c[0x0][0x184], RZ, P1, !PT ;  /* 0x0000610003037a10 */ /* 0x000fc80000ffe4ff */
.L_x_6:
[----:B------:R-:W-:Y:S01]  /*2a20*/  IMAD.MOV.U32 R18, RZ, RZ, R0 ;  /* 0x000000ffff127224 */ /* 0x000fe200078e0000 */
[----:B------:R2:W3:Y:S01]  /*2a30*/  LDG.E.EL.128 R32, [R2.64] ;  /* 0x0000000402207981 */ /* 0x0004e2000c2e1d00 */
[----:B------:R-:W-:Y:S01]  /*2a40*/  WARPSYNC 0xffffffff ;  /* 0xffffffff00007948 */ /* 0x000fe20003800000 */
[----:B0-----:R-:W-:-:S02]  /*2a50*/  CS2R R8, SRZ ;  /* 0x0000000000087805 */ /* 0x001fc4000001ff00 */
[----:B------:R0:W4:Y:S01]  /*2a60*/  LDG.E.EL.128 R20, [R18.64] ;  /* 0x0000000412147981 */ /* 0x000122000c2e1d00 */
[----:B------:R-:W-:Y:S01]  /*2a70*/  CS2R R10, SRZ ;  /* 0x00000000000a7805 */ /* 0x000fe2000001ff00 */
[----:B------:R-:W-:Y:S01]  /*2a80*/  @!P2 IMAD.MOV.U32 R24, RZ, RZ, R14 ;  /* 0x000000ffff18a224 */ /* 0x000fe200078e000e */
[----:B------:R-:W-:Y:S01]  /*2a90*/  CS2R R4, SRZ ;  /* 0x0000000000047805 */ /* 0x000fe2000001ff00 */
[----:B------:R-:W-:Y:S01]  /*2aa0*/  @!P2 IMAD.MOV.U32 R25, RZ, RZ, R17 ;  /* 0x000000ffff19a224 */ /* 0x000fe200078e0011 */
[----:B------:R-:W-:Y:S01]  /*2ab0*/  BAR.SYNC.DEFER_BLOCKING 0x0 ;  /* 0x0000000000007b1d */ /* 0x000fe20000010000 */
[----:B------:R-:W-:-:S05]  /*2ac0*/  CS2R R6, SRZ ;  /* 0x0000000000067805 */ /* 0x000fca000001ff00 */
[----:B------:R5:W4:Y:S02]  /*2ad0*/  @!P2 LDG.E.EF.128 R8, [R24.64] ;  /* 0x000000041808a981 */ /* 0x000b24000c0e1d00 */
[----:B-----5:R-:W-:Y:S01]  /*2ae0*/  @!P2 MOV R24, R12 ;  /* 0x0000000c0018a202 */ /* 0x020fe20000000f00 */
[----:B------:R-:W-:Y:S01]  /*2af0*/  @!P2 IMAD.MOV.U32 R25, RZ, RZ, R15 ;  /* 0x000000ffff19a224 */ /* 0x000fe200078e000f */
[----:B------:R-:W-:Y:S06]  /*2b00*/  BAR.SYNC.DEFER_BLOCKING 0x0 ;  /* 0x0000000000007b1d */ /* 0x000fec0000010000 */
[----:B------:R4:W5:Y:S01]  /*2b10*/  @!P2 LDG.E.EF.128 R4, [R24.64] ;  /* 0x000000041804a981 */ /* 0x000962000c0e1d00 */
[----:B------:R-:W-:-:S02]  /*2b20*/  IADD3 R14, P3, R14, 0x80, RZ ;  /* 0x000000800e0e7810 */ /* 0x000fc40007f7e0ff */
[----:B------:R-:W-:Y:S02]  /*2b30*/  IADD3 R0, P4, R0, 0x80, RZ ;  /* 0x0000008000007810 */ /* 0x000fe40007f9e0ff */
[----:B--2---:R-:W-:Y:S01]  /*2b40*/  IADD3 R2, P5, R2, 0x80, RZ ;  /* 0x0000008002027810 */ /* 0x004fe20007fbe0ff */
[----:B------:R-:W-:Y:S01]  /*2b50*/  IMAD.X R17, RZ, RZ, R17, P3 ;  /* 0x000000ffff117224 */ /* 0x000fe200018e0611 */
[----:B------:R-:W-:Y:S01]  /*2b60*/  IADD3 R12, P1, R12, 0x80, RZ ;  /* 0x000000800c0c7810 */ /* 0x000fe20007f3e0ff */
[----:B0-----:R-:W-:Y:S02]  /*2b70*/  IMAD.X R19, RZ, RZ, R19, P4 ;  /* 0x000000ffff137224 */ /* 0x001fe400020e0613 */
[----:B------:R-:W-:Y:S01]  /*2b80*/  IMAD.X R3, RZ, RZ, R3, P5 ;  /* 0x000000ffff037224 */ /* 0x000fe200028e0603 */
[----:B------:R-:W-:Y:S02]  /*2b90*/  IADD3.X R15, RZ, R15, RZ, P1, !PT ;  /* 0x0000000fff0f7210 */ /* 0x000fe40000ffe4ff */
[C---:B---3--:R-:W-:Y:S01]  /*2ba0*/  PRMT R28, R33.reuse, 0x7632, R28 ;  /* 0x00007632211c7816 */ /* 0x048fe2000000001c */
[----:B------:R-:W-:Y:S01]  /*2bb0*/  IMAD.U32 R30, R33, 0x10000, RZ ;  /* 0x00010000211e7824 */ /* 0x000fe200078e00ff */
[C---:B------:R-:W-:Y:S01]  /*2bc0*/  PRMT R37, R35.reuse, 0x7632, R37 ;  /* 0x0000763223257816 */ /* 0x040fe20000000025 */
[----:B------:R-:W-:Y:S01]  /*2bd0*/  IMAD.U32 R38, R35, 0x10000, RZ ;  /* 0x0001000023267824 */ /* 0x000fe200078e00ff */
[C---:B----4-:R-:W-:Y:S01]  /*2be0*/  PRMT R25, R22.reuse, 0x7632, R25 ;  /* 0x0000763216197816 */ /* 0x050fe20000000019 */
[C---:B------:R-:W-:Y:S01]  /*2bf0*/  IMAD.U32 R41, R23.reuse, 0x10000, RZ ;  /* 0x0001000017297824 */ /* 0x040fe200078e00ff */
[----:B------:R-:W-:Y:S01]  /*2c00*/  SHF.L.U32 R33, R22, 0x10, RZ ;  /* 0x0000001016217819 */ /* 0x000fe200000006ff */
[----:B------:R-:W-:Y:S01]  /*2c10*/  IMAD.U32 R26, R32, 0x10000, RZ ;  /* 0x00010000201a7824 */ /* 0x000fe200078e00ff */
[----:B------:R-:W-:Y:S01]  /*2c20*/  PRMT R39, R23, 0x7632, R39 ;  /* 0x0000763217277816 */ /* 0x000fe20000000027 */
[----:B------:R-:W-:Y:S01]  /*2c30*/  IMAD.U32 R29, R20, 0x10000, RZ ;  /* 0x00010000141d7824 */ /* 0x000fe200078e00ff */
[----:B------:R-:W-:Y:S01]  /*2c40*/  PRMT R18, R32, 0x7632, R18 ;  /* 0x0000763220127816 */ /* 0x000fe20000000012 */
[----:B------:R-:W-:Y:S01]  /*2c50*/  IMAD.U32 R28, R28, 0x10000, RZ ;  /* 0x000100001c1c7824 */ /* 0x000fe200078e00ff */
[----:B------:R-:W-:Y:S01]  /*2c60*/  PRMT R27, R20, 0x7632, R27 ;  /* 0x00007632141b7816 */ /* 0x000fe2000000001b */
[----:B------:R-:W-:Y:S01]  /*2c70*/  IMAD.U32 R37, R37, 0x10000, RZ ;  /* 0x0001000025257824 */ /* 0x000fe200078e00ff */
[----:B------:R-:W-:Y:S01]  /*2c80*/  PRMT R31, R34, 0x7632, R31 ;  /* 0x00007632221f7816 */ /* 0x000fe2000000001f */
[----:B------:R-:W-:Y:S01]  /*2c90*/  IMAD.U32 R18, R18, 0x10000, RZ ;  /* 0x0001000012127824 */ /* 0x000fe200078e00ff */
[----:B------:R-:W-:Y:S01]  /*2ca0*/  SHF.L.U32 R32, R34, 0x10, RZ ;  /* 0x0000001022207819 */ /* 0x000fe200000006ff */
[----:B------:R-:W-:Y:S01]  /*2cb0*/  IMAD.U32 R27, R27, 0x10000, RZ ;  /* 0x000100001b1b7824 */ /* 0x000fe200078e00ff */
[C---:B------:R-:W-:Y:S01]  /*2cc0*/  PRMT R24, R21.reuse, 0x7632, R24 ;  /* 0x0000763215187816 */ /* 0x040fe20000000018 */
[----:B------:R-:W-:Y:S01]  /*2cd0*/  IMAD.U32 R21, R21, 0x10000, RZ ;  /* 0x0001000015157824 */ /* 0x000fe200078e00ff */
[----:B------:R-:W-:-:S02]  /*2ce0*/  SHF.L.U32 R31, R31, 0x10, RZ ;  /* 0x000000101f1f7819 */ /* 0x000fc400000006ff */
[C---:B------:R-:W-:Y:S01]  /*2cf0*/  PRMT R22, R9.reuse, 0x7632, R22 ;  /* 0x0000763209167816 */ /* 0x040fe20000000016 */
[----:B------:R-:W-:Y:S01]  /*2d00*/  IMAD.U32 R23, R9, 0x10000, RZ ;  /* 0x0001000009177824 */ /* 0x000fe200078e00ff */
[C---:B------:R-:W-:Y:S01]  /*2d10*/  PRMT R40, R11.reuse, 0x7632, R40 ;  /* 0x000076320b287816 */ /* 0x040fe20000000028 */
[----:B------:R-:W-:Y:S01]  /*2d20*/  IMAD.U32 R42, R11, 0x10000, RZ ;  /* 0x000100000b2a7824 */ /* 0x000fe200078e00ff */
[----:B------:R-:W-:Y:S01]  /*2d30*/  SHF.L.U32 R35, R10, 0x10, RZ ;  /* 0x000000100a237819 */ /* 0x000fe200000006ff */
[----:B------:R-:W-:Y:S01]  /*2d40*/  IMAD.U32 R22, R22, 0x10000, RZ ;  /* 0x0001000016167824 */ /* 0x000fe200078e00ff */
[C---:B------:R-:W-:Y:S01]  /*2d50*/  PRMT R20, R8.reuse, 0x7632, R20 ;  /* 0x0000763208147816 */ /* 0x040fe20000000014 */
[----:B------:R-:W-:Y:S01]  /*2d60*/  IMAD.U32 R8, R8, 0x10000, RZ ;  /* 0x0001000008087824 */ /* 0x000fe200078e00ff */
[----:B------:R-:W-:Y:S01]  /*2d70*/  PRMT R34, R10, 0x7632, R34 ;  /* 0x000076320a227816 */ /* 0x000fe20000000022 */
[----:B------:R-:W-:Y:S02]  /*2d80*/  IMAD.U32 R40, R40, 0x10000, RZ ;  /* 0x0001000028287824 */ /* 0x000fe400078e00ff */
[----:B------:R-:W-:Y:S01]  /*2d90*/  IMAD.U32 R20, R20, 0x10000, RZ ;  /* 0x0001000014147824 */ /* 0x000fe200078e00ff */
[----:B------:R-:W-:-:S02]  /*2da0*/  SHF.L.U32 R34, R34, 0x10, RZ ;  /* 0x0000001022227819 */ /* 0x000fc400000006ff */
[----:B-----5:R-:W-:Y:S01]  /*2db0*/  PRMT R36, R6, 0x7632, R36 ;  /* 0x0000763206247816 */ /* 0x020fe20000000024 */
[C---:B------:R-:W-:Y:S01]  /*2dc0*/  IMAD.U32 R11, R4.reuse, 0x10000, RZ ;  /* 0x00010000040b7824 */ /* 0x040fe200078e00ff */
[----:B------:R-:W-:Y:S01]  /*2dd0*/  PRMT R9, R4, 0x7632, R9 ;  /* 0x0000763204097816 */ /* 0x000fe20000000009 */
[----:B------:R-:W-:Y:S01]  /*2de0*/  IMAD.U32 R10, R5, 0x10000, RZ ;  /* 0x00010000050a7824 */ /* 0x000fe200078e00ff */
[----:B------:R-:W-:Y:S01]  /*2df0*/  SHF.L.U32 R6, R6, 0x10, RZ ;  /* 0x0000001006067819 */ /* 0x000fe200000006ff */
[----:B------:R-:W-:Y:S01]  /*2e00*/  IMAD.U32 R45, R7, 0x10000, RZ ;  /* 0x00010000072d7824 */ /* 0x000fe200078e00ff */
[----:B------:R-:W-:Y:S01]  /*2e10*/  PRMT R4, R5, 0x7632, R4 ;  /* 0x0000763205047816 */ /* 0x000fe20000000004 */
[----:B------:R-:W-:Y:S01]  /*2e20*/  IMAD.U32 R9, R9, 0x10000, RZ ;  /* 0x0001000009097824 */ /* 0x000fe200078e00ff */
[----:B------:R-:W-:Y:S01]  /*2e30*/  PRMT R43, R7, 0x7632, R43 ;  /* 0x00007632072b7816 */ /* 0x000fe2000000002b */
[----:B------:R-:W-:Y:S01]  /*2e40*/  FADD R6, R35, R6 ;  /* 0x0000000623067221 */ /* 0x000fe20000000000 */
[----:B------:R-:W-:Y:S01]  /*2e50*/  SHF.L.U32 R7, R36, 0x10, RZ ;  /* 0x0000001024077819 */ /* 0x000fe200000006ff */
[----:B------:R-:W-:Y:S01]  /*2e60*/  IMAD.U32 R5, R4, 0x10000, RZ ;  /* 0x0001000004057824 */ /* 0x000fe200078e00ff */
[----:B------:R-:W-:Y:S01]  /*2e70*/  FADD R10, R23, R10 ;  /* 0x0000000a170a7221 */ /* 0x000fe20000000000 */
[----:B------:R-:W-:Y:S01]  /*2e80*/  IMAD.U32 R43, R43, 0x10000, RZ ;  /* 0x000100002b2b7824 */ /* 0x000fe200078e00ff */
[----:B------:R-:W-:Y:S01]  /*2e90*/  FADD R6, -R49, R6 ;  /* 0x0000000631067221 */ /* 0x000fe20000000100 */
[----:B------:R-:W-:Y:S01]  /*2ea0*/  FADD R9, R20, R9 ;  /* 0x0000000914097221 */ /* 0x000fe20000000000 */
[----:B------:R-:W-:Y:S01]  /*2eb0*/  FADD R22, R22, R5 ;  /* 0x0000000516167221 */ /* 0x000fe20000000000 */
[----:B------:R-:W-:Y:S01]  /*2ec0*/  FADD R8, R8, R11 ;  /* 0x0000000b08087221 */ /* 0x000fe20000000000 */
[----:B------:R-:W-:Y:S01]  /*2ed0*/  FADD R42, R42, R45 ;  /* 0x0000002d2a2a7221 */ /* 0x000fe20000000000 */
[----:B------:R-:W-:Y:S01]  /*2ee0*/  FADD R7, R34, R7 ;  /* 0x0000000722077221 */ /* 0x000fe20000000000 */
[----:B------:R-:W-:Y:S01]  /*2ef0*/  FADD R40, R40, R43 ;  /* 0x0000002b28287221 */ /* 0x000fe20000000000 */
[----:B-1----:R-:W-:Y:S01]  /*2f00*/  FMUL R6, R13, R6 ;  /* 0x000000060d067220 */ /* 0x002fe20000400000 */
[C---:B------:R-:W-:Y:S01]  /*2f10*/  FADD R10, -R49.reuse, R10 ;  /* 0x0000000a310a7221 */ /* 0x040fe20000000100 */
[C---:B------:R-:W-:Y:S01]  /*2f20*/  FADD R4, -R49.reuse, R9 ;  /* 0x0000000931047221 */ /* 0x040fe20000000100 */
[C---:B------:R-:W-:Y:S01]  /*2f30*/  FADD R22, -R49.reuse, R22 ;  /* 0x0000001631167221 */ /* 0x040fe20000000100 */
[C---:B------:R-:W-:Y:S01]  /*2f40*/  FADD R8, -R49.reuse, R8 ;  /* 0x0000000831087221 */ /* 0x040fe20000000100 */
[C---:B------:R-:W-:Y:S01]  /*2f50*/  FADD R42, -R49.reuse, R42 ;  /* 0x0000002a312a7221 */ /* 0x040fe20000000100 */
[C---:B------:R-:W-:Y:S01]  /*2f60*/  FADD R20, -R49.reuse, R7 ;  /* 0x0000000731147221 */ /* 0x040fe20000000100 */
[----:B------:R-:W-:Y:S01]  /*2f70*/  FADD R40, -R49, R40 ;  /* 0x0000002831287221 */ /* 0x000fe20000000100 */
[----:B------:R-:W-:Y:S01]  /*2f80*/  FFMA R32, R32, R6, R33 ;  /* 0x0000000620207223 */ /* 0x000fe20000000021 */
[----:B------:R-:W-:Y:S01]  /*2f90*/  FMUL R10, R13, R10 ;  /* 0x0000000a0d0a7220 */ /* 0x000fe20000400000 */
[----:B------:R-:W-:Y:S01]  /*2fa0*/  IMAD.U32 R5, R24, 0x10000, RZ ;  /* 0x0001000018057824 */ /* 0x000fe200078e00ff */
[----:B------:R-:W-:Y:S01]  /*2fb0*/  SHF.L.U32 R6, R25, 0x10, RZ ;  /* 0x0000001019067819 */ /* 0x000fe200000006ff */
[C---:B------:R-:W-:Y:S01]  /*2fc0*/  FMUL R4, R13.reuse, R4 ;  /* 0x000000040d047220 */ /* 0x040fe20000400000 */
[C---:B------:R-:W-:Y:S01]  /*2fd0*/  FMUL R22, R13.reuse, R22 ;  /* 0x000000160d167220 */ /* 0x040fe20000400000 */
[C---:B------:R-:W-:Y:S01]  /*2fe0*/  FMUL R8, R13.reuse, R8 ;  /* 0x000000080d087220 */ /* 0x040fe20000400000 */
[----:B------:R-:W-:Y:S01]  /*2ff0*/  FMUL R42, R13, R42 ;  /* 0x0000002a0d2a7220 */ /* 0x000fe20000400000 */
[----:B------:R-:W-:Y:S01]  /*3000*/  IMAD.U32 R24, R39, 0x10000, RZ ;  /* 0x0001000027187824 */ /* 0x000fe200078e00ff */
[C---:B------:R-:W-:Y:S01]  /*3010*/  FMUL R20, R13.reuse, R20 ;  /* 0x000000140d147220 */ /* 0x040fe20000400000 */
[----:B------:R-:W-:Y:S01]  /*3020*/  FMUL R40, R13, R40 ;  /* 0x000000280d287220 */ /* 0x000fe20000400000 */
[----:B------:R-:W-:Y:S01]  /*3030*/  FFMA R10, R30, R10, R21 ;  /* 0x0000000a1e0a7223 */ /* 0x000fe20000000015 */
[----:B------:R-:W-:Y:S01]  /*3040*/  FFMA R27, R18, R4, R27 ;  /* 0x00000004121b7223 */ /* 0x000fe2000000001b */
[----:B------:R-:W-:Y:S01]  /*3050*/  FFMA R5, R28, R22, R5 ;  /* 0x000000161c057223 */ /* 0x000fe20000000005 */
[----:B------:R-:W-:Y:S01]  /*3060*/  FFMA R8, R26, R8, R29 ;  /* 0x000000081a087223 */ /* 0x000fe2000000001d */
[----:B------:R-:W-:Y:S01]  /*3070*/  FFMA R38, R38, R42, R41 ;  /* 0x0000002a26267223 */ /* 0x000fe20000000029 */
[----:B------:R-:W-:Y:S01]  /*3080*/  FFMA R31, R31, R20, R6 ;  /* 0x000000141f1f7223 */ /* 0x000fe20000000006 */
[----:B------:R-:W-:Y:S01]  /*3090*/  FFMA R37, R37, R40, R24 ;  /* 0x0000002825257223 */ /* 0x000fe20000000018 */
[----:B------:R-:W-:Y:S01]  /*30a0*/  IADD3 R4, R16, 0x40, R47 ;  /* 0x0000004010047810 */ /* 0x000fe20007ffe02f */
[----:B------:R-:W-:Y:S01]  /*30b0*/  IMAD.MOV.U32 R7, RZ, RZ, 0x2 ;  /* 0x00000002ff077424 */ /* 0x000fe200078e00ff */
[----:B------:R-:W-:-:S02]  /*30c0*/  F2FP.BF16.PACK_AB R9, R5, R10 ;  /* 0x0000000a0509723e */ /* 0x000fc400000010ff */
[----:B------:R-:W-:Y:S01]  /*30d0*/  F2FP.BF16.PACK_AB R8, R27, R8 ;  /* 0x000000081b08723e */ /* 0x000fe200000010ff */
[----:B------:R-:W-:Y:S01]  /*30e0*/  IMAD.WIDE R4, R4, R7, c[0x0][0x190] ;  /* 0x0000640004047625 */ /* 0x000fe200078e0207 */
[----:B------:R-:W-:Y:S02]  /*30f0*/  F2FP.BF16.PACK_AB R10, R31, R32 ;  /* 0x000000201f0a723e */ /* 0x000fe400000010ff */
[----:B------:R-:W-:Y:S02]  /*3100*/  F2FP.BF16.PACK_AB R11, R37, R38 ;  /* 0x00000026250b723e */ /* 0x000fe400000010ff */
[----:B------:R-:W-:-:S03]  /*3110*/  IADD3 R47, P0, R47, 0x40, RZ ;  /* 0x000000402f2f7810 */ /* 0x000fc60007f1e0ff */
[----:B------:R0:W-:Y:S02]  /*3120*/  @!P2 STG.E.128 [R4.64], R8 ;  /* 0x000000080400a986 */ /* 0x0001e4000c101d04 */
[----:B------:R-:W-:Y:S01]  /*3130*/  IMAD.X R44, RZ, RZ, R44, P0 ;  /* 0x000000ffff2c7224 */ /* 0x000fe200000e062c */
[----:B------:R-:W-:-:S04]  /*3140*/  ISETP.GE.U32.AND P0, PT, R47, 0x2c0, PT ;  /* 0x000002c02f00780c */ /* 0x000fc80003f06070 */
[----:B------:R-:W-:-:S13]  /*3150*/  ISETP.GE.U32.AND.EX P0, PT, R44, RZ, PT, P0 ;  /* 0x000000ff2c00720c */ /* 0x000fda0003f06100 */
[----:B0-----:R-:W-:Y:S05]  /*3160*/  @!P0 BRA `(.L_x_6) ;  /* 0xfffff8b000008947 */ /* 0x001fea000383ffff */
[----:B------:R-:W-:Y:S05]  /*3170*/  EXIT ;  /* 0x000000000000794d */ /* 0x000fea0003800000 */
.L_x_1:
[----:B------:R-:W-:Y:S01]  /*3180*/  MOV R0, 0x0 ;  /* 0x0000000000007802 */ /* 0x000fe20000000f00 */
[----:B-----5:R-:W-:Y:S01]  /*3190*/  IMAD.MOV.U32 R5, RZ, RZ, c[0x4][0x1c] ;  /* 0x01000700ff057624 */ /* 0x020fe200078e00ff */
[----:B------:R-:W-:Y:S01]  /*31a0*/  MOV R4, c[0x4][0x18] ;  /* 0x0100060000047a02 */ /* 0x000fe20000000f00 */
[----:B------:R-:W-:Y:S01]  /*31b0*/  IMAD.MOV.U32 R6, RZ, RZ, c[0x4][0x10] ;  /* 0x01000400ff067624 */ /* 0x000fe200078e00ff */
[----:B------:R1:W2:Y:S01]  /*31c0*/  LDC.64 R2, c[0x4][R0] ;  /* 0x0100000000027b82 */ /* 0x0002a20000000a00 */
[----:B------:R-:W-:Y:S01]  /*31d0*/  IMAD.MOV.U32 R7, RZ, RZ, c[0x4][0x14] ;  /* 0x01000500ff077624 */ /* 0x000fe200078e00ff */
[----:B------:R-:W-:Y:S01]  /*31e0*/  MOV R8, 0x32 ;  /* 0x0000003200087802 */ /* 0x000fe20000000f00 */
[----:B------:R-:W-:Y:S01]  /*31f0*/  IMAD.MOV.U32 R10, RZ, RZ, c[0x4][0x8] ;  /* 0x01000200ff0a7624 */ /* 0x000fe200078e00ff */
[----:B------:R-:W-:Y:S01]  /*3200*/  MOV R13, RZ ;  /* 0x000000ff000d7202 */ /* 0x000fe20000000f00 */
[----:B------:R-:W-:Y:S02]  /*3210*/  IMAD.MOV.U32 R11, RZ, RZ, c[0x4][0xc] ;  /* 0x01000300ff0b7624 */ /* 0x000fe400078e00ff */
[----:B------:R-:W-:-:S02]  /*3220*/  IMAD.MOV.U32 R12, RZ, RZ, 0x1 ;  /* 0x00000001ff0c7424 */ /* 0x000fc400078e00ff */
[----:B------:R-:W-:Y:S01]  /*3230*/  LEPC R14 ;  /* 0x00000000000e734e */ /* 0x000fe20000000000 */
[----:B------:R-:W-:-:S02]  /*3240*/  MOV R9, 0x32b0 ;  /* 0x000032b000097802 */ /* 0x000fc40000000f00 */
[----:B------:R-:W-:Y:S02]  /*3250*/  MOV R20, 0x3230 ;  /* 0x0000323000147802 */ /* 0x000fe40000000f00 */
[----:B------:R-:W-:Y:S02]  /*3260*/  MOV R21, 0x0 ;  /* 0x0000000000157802 */ /* 0x000fe40000000f00 */
[----:B-1----:R-:W-:Y:S02]  /*3270*/  MOV R0, 0x0 ;  /* 0x0000000000007802 */ /* 0x002fe40000000f00 */
[----:B------:R-:W-:-:S04]  /*3280*/  IADD3 R20, P0, P1, -R20, R9, R14 ;  /* 0x0000000914147210 */ /* 0x000fc8000791e10e */
[----:B------:R-:W-:-:S04]  /*3290*/  IADD3.X R21, ~R0, R21, R15, P0, P1 ;  /* 0x0000001500157210 */ /* 0x000fc800007e250f */
[----:B0-2---:R-:W-:Y:S05]  /*32a0*/  CALL.ABS.NOINC R2 ;  /* 0x0000000002007343 */ /* 0x005fea0003c00000 */
.L_x_0:
[----:B0-----:R-:W-:Y:S01]  /*32b0*/  MOV R0, 0x0 ;  /* 0x0000000000007802 */ /* 0x001fe20000000f00 */
[----:B-----5:R-:W-:Y:S01]  /*32c0*/  IMAD.MOV.U32 R4, RZ, RZ, c[0x4][0x30] ;  /* 0x01000c00ff047624 */ /* 0x020fe200078e00ff */
[----:B------:R-:W-:Y:S01]  /*32d0*/  MOV R7, c[0x4][0x2c] ;  /* 0x01000b0000077a02 */ /* 0x000fe20000000f00 */
[----:B------:R-:W-:Y:S01]  /*32e0*/  IMAD.MOV.U32 R5, RZ, RZ, c[0x4][0x34] ;  /* 0x01000d00ff057624 */ /* 0x000fe200078e00ff */
[----:B------:R0:W1:Y:S01]  /*32f0*/  LDC.64 R2, c[0x4][R0] ;  /* 0x0100000000027b82 */ /* 0x0000620000000a00 */
[----:B------:R-:W-:Y:S01]  /*3300*/  IMAD.MOV.U32 R6, RZ, RZ, c[0x4][0x28] ;  /* 0x01000a00ff067624 */ /* 0x000fe200078e00ff */
[----:B------:R-:W-:Y:S01]  /*3310*/  MOV R12, 0x1 ;  /* 0x00000001000c7802 */ /* 0x000fe20000000f00 */
[----:B------:R-:W-:Y:S02]  /*3320*/  IMAD.MOV.U32 R8, RZ, RZ, 0x2c ;  /* 0x0000002cff087424 */ /* 0x000fe400078e00ff */
[----:B------:R-:W-:Y:S02]  /*3330*/  IMAD.MOV.U32 R10, RZ, RZ, c[0x4][0x20] ;  /* 0x01000800ff0a7624 */ /* 0x000fe400078e00ff */
[----:B------:R-:W-:-:S02]  /*3340*/  IMAD.MOV.U32 R11, RZ, RZ, c[0x4][0x24] ;  /* 0x01000900ff0b7624 */ /* 0x000fc400078e00ff */
[----:B------:R-:W-:Y:S02]  /*3350*/  IMAD.MOV.U32 R13, RZ, RZ, RZ ;  /* 0x000000ffff0d7224 */ /* 0x000fe400078e00ff */
[----:B0-----:R-:W-:Y:S01]  /*3360*/  LEPC R14 ;  /* 0x00000000000e734e */ /* 0x001fe20000000000 */
[----:B------:R-:W-:Y:S02]  /*3370*/  MOV R9, 0x33e0 ;  /* 0x000033e000097802 */ /* 0x000fe40000000f00 */
[----:B------:R-:W-:Y:S02]  /*3380*/  MOV R20, 0x3360 ;  /* 0x0000336000147802 */ /* 0x000fe40000000f00 */
[----:B------:R-:W-:Y:S02]  /*3390*/  MOV R21, 0x0 ;  /* 0x0000000000157802 */ /* 0x000fe40000000f00 */
[----:B------:R-:W-:Y:S02]  /*33a0*/  MOV R0, 0x0 ;  /* 0x0000000000007802 */ /* 0x000fe40000000f00 */
[----:B------:R-:W-:-:S04]  /*33b0*/  IADD3 R20, P0, P1, -R20, R9, R14 ;  /* 0x0000000914147210 */ /* 0x000fc8000791e10e */
[----:B------:R-:W-:-:S04]  /*33c0*/  IADD3.X R21, ~R0, R21, R15, P0, P1 ;  /* 0x0000001500157210 */ /* 0x000fc800007e250f */
[----:B-1----:R-:W-:Y:S05]  /*33d0*/  CALL.ABS.NOINC R2 ;  /* 0x0000000002007343 */ /* 0x002fea0003c00000 */
.L_x_5:
[----:B------:R-:W-:Y:S01]  /*33e0*/  IMAD.MOV.U32 R10, RZ, RZ, R41 ;  /* 0x000000ffff0a7224 */ /* 0x000fe200078e0029 */
[----:B------:R-:W-:Y:S01]  /*33f0*/  MOV R25, 0xffffffff ;  /* 0xffffffff00197802 */ /* 0x000fe20000000f00 */
[----:B------:R-:W-:Y:S01]  /*3400*/  IMAD.MOV.U32 R19, RZ, RZ, 0x4 ;  /* 0x00000004ff137424 */ /* 0x000fe200078e00ff */
[----:B------:R-:W-:Y:S01]  /*3410*/  MOV R4, 0x3440 ;  /* 0x0000344000047802 */ /* 0x000fe20000000f00 */
[----:B------:R-:W-:Y:S02]  /*3420*/  IMAD.MOV.U32 R18, RZ, RZ, 0x1f ;  /* 0x0000001fff127424 */ /* 0x000fe400078e00ff */
[----:B------:R-:W-:Y:S05]  /*3430*/  CALL.REL.NOINC `($__internal_0_$__cuda_sm70_shflsync_bfly) ;  /* 0x000004e000007944 */ /* 0x000fea0003c00000 */
[----:B-1----:R-:W-:Y:S01]  /*3440*/  IMAD.MOV.U32 R6, RZ, RZ, R10 ;  /* 0x000000ffff067224 */ /* 0x002fe200078e000a */
[----:B------:R-:W-:Y:S01]  /*3450*/  MOV R4, 0x3490 ;  /* 0x0000349000047802 */ /* 0x000fe20000000f00 */
[----:B------:R-:W-:Y:S02]  /*3460*/  IMAD.MOV.U32 R10, RZ, RZ, R20 ;  /* 0x000000ffff0a7224 */ /* 0x000fe400078e0014 */
[----:B0-----:R-:W-:Y:S02]  /*3470*/  IMAD.MOV.U32 R19, RZ, RZ, 0x4 ;  /* 0x00000004ff137424 */ /* 0x001fe400078e00ff */
[----:B------:R-:W-:Y:S05]  /*3480*/  CALL.REL.NOINC `($__internal_0_$__cuda_sm70_shflsync_bfly) ;  /* 0x0000049000007944 */ /* 0x000fea0003c00000 */
[----:B-1----:R-:W-:Y:S01]  /*3490*/  MOV R7, R10 ;  /* 0x0000000a00077202 */ /* 0x002fe20000000f00 */
[----:B------:R-:W-:Y:S01]  /*34a0*/  IMAD.MOV.U32 R10, RZ, RZ, R21 ;  /* 0x000000ffff0a7224 */ /* 0x000fe200078e0015 */
[----:B------:R-:W-:Y:S01]  /*34b0*/  MOV R4, 0x34e0 ;  /* 0x000034e000047802 */ /* 0x000fe20000000f00 */
[----:B0-----:R-:W-:-:S02]  /*34c0*/  IMAD.MOV.U32 R19, RZ, RZ, 0x4 ;  /* 0x00000004ff137424 */ /* 0x001fc400078e00ff */
[----:B------:R-:W-:Y:S05]  /*34d0*/  CALL.REL.NOINC `($__internal_0_$__cuda_sm70_shflsync_bfly) ;  /* 0x0000044000007944 */ /* 0x000fea0003c00000 */
[----:B-1----:R-:W-:Y:S01]  /*34e0*/  FADD R23, R21, R10 ;  /* 0x0000000a15177221 */ /* 0x002fe20000000000 */
[----:B------:R-:W-:Y:S01]  /*34f0*/  FMUL R5, R10, 0.25 ;  /* 0x3e8000000a057820 */ /* 0x000fe20000400000 */
[----:B------:R-:W-:Y:S01]  /*3500*/  FADD R6, -R41, R6 ;  /* 0x0000000629067221 */ /* 0x000fe20000000100 */
[----:B------:R-:W-:Y:S01]  /*3510*/  FADD R8, R20, R7 ;  /* 0x0000000714087221 */ /* 0x000fe20000000000 */
[C---:B------:R-:W-:Y:S01]  /*3520*/  FMUL R4, R23.reuse, 0.25 ;  /* 0x3e80000017047820 */ /* 0x040fe20000400000 */
[C---:B------:R-:W-:Y:S01]  /*3530*/  FSETP.GEU.AND P1, PT, |R23|.reuse, 1.175494350822287508e-38, PT ;  /* 0x008000001700780b */ /* 0x040fe20003f2e200 */
[----:B------:R-:W-:Y:S01]  /*3540*/  FMUL R9, R6, R6 ;  /* 0x0000000606097220 */ /* 0x000fe20000400000 */
[----:B------:R-:W-:Y:S01]  /*3550*/  FSETP.GT.AND P0, PT, |R23|, 8.50705917302346158658e+37, PT ;  /* 0x7e8000001700780b */ /* 0x000fe20003f04200 */
[----:B0-----:R-:W-:-:S02]  /*3560*/  IMAD.MOV.U32 R19, RZ, RZ, 0x2 ;  /* 0x00000002ff137424 */ /* 0x001fc400078e00ff */
[----:B------:R-:W-:Y:S01]  /*3570*/  FMUL R9, R21, R9 ;  /* 0x0000000915097220 */ /* 0x000fe20000400000 */
[----:B------:R-:W-:Y:S02]  /*3580*/  FSEL R4, R4, R23, P0 ;  /* 0x0000001704047208 */ /* 0x000fe40000000000 */
[----:B------:R-:W-:Y:S02]  /*3590*/  FSEL R5, R5, R10, P0 ;  /* 0x0000000a05057208 */ /* 0x000fe40000000000 */
[----:B------:R-:W-:-:S03]  /*35a0*/  FSETP.NEU.AND P0, PT, R23, RZ, PT ;  /* 0x000000ff1700720b */ /* 0x000fc60003f0d000 */
[----:B------:R-:W-:Y:S01]  /*35b0*/  @!P1 FMUL R4, R4, 16777216 ;  /* 0x4b80000004049820 */ /* 0x000fe20000400000 */
[----:B------:R-:W-:-:S05]  /*35c0*/  @!P1 FMUL R5, R5, 16777216 ;  /* 0x4b80000005059820 */ /* 0x000fca0000400000 */
[----:B------:R-:W0:Y:S02]  /*35d0*/  MUFU.RCP R4, R4 ;  /* 0x0000000400047308 */ /* 0x000e240000001000 */
[----:B0-----:R-:W-:Y:S01]  /*35e0*/  FMUL R5, R4, R5 ;  /* 0x0000000504057220 */ /* 0x001fe20000400000 */
[----:B------:R-:W-:-:S04]  /*35f0*/  MOV R4, 0x3650 ;  /* 0x0000365000047802 */ /* 0x000fc80000000f00 */
[----:B------:R-:W-:-:S05]  /*3600*/  FSEL R5, R5, RZ, P0 ;  /* 0x000000ff05057208 */ /* 0x000fca0000000000 */
[----:B------:R-:W-:Y:S01]  /*3610*/  FFMA R41, R6, R5, R41 ;  /* 0x0000000506297223 */ /* 0x000fe20000000029 */
[----:B------:R-:W-:-:S04]  /*3620*/  FFMA R8, R5, R9, R8 ;  /* 0x0000000905087223 */ /* 0x000fc80000000008 */
[----:B------:R-:W-:Y:S02]  /*3630*/  MOV R10, R41 ;  /* 0x00000029000a7202 */ /* 0x000fe40000000f00 */
        /* <DEDUP_REMOVED lines=9> */
[----:B0-----:R-:W-:Y:S02]  /*36d0*/  IMAD.MOV.U32 R19, RZ, RZ, 0x2 ;  /* 0x00000002ff137424 */ /* 0x001fe400078e00ff */
[----:B------:R-:W-:Y:S05]  /*36e0*/  CALL.REL.NOINC `($__internal_0_$__cuda_sm70_shflsync_bfly) ;  /* 0x0000023000007944 */ /* 0x000fea0003c00000 */
[----:B-1----:R-:W-:Y:S01]  /*36f0*/  FADD R11, R23, R10 ;  /* 0x0000000a170b7221 */ /* 0x002fe20000000000 */
[----:B------:R-:W-:Y:S01]  /*3700*/  FMUL R5, R10, 0.25 ;  /* 0x3e8000000a057820 */ /* 0x000fe20000400000 */
[----:B------:R-:W-:Y:S01]  /*3710*/  FADD R6, R6, -R41 ;  /* 0x8000002906067221 */ /* 0x000fe20000000000 */
        /* <DEDUP_REMOVED lines=30> */
[----:B-1----:R-:W-:Y:S01]  /*3900*/  IMAD.MOV.U32 R4, RZ, RZ, R10 ;  /* 0x000000ffff047224 */ /* 0x002fe200078e000a */
[----:B------:R-:W-:Y:S05]  /*3910*/  BRA `(.L_x_7) ;  /* 0xffffef3000007947 */ /* 0x000fea000383ffff */
        .weak           $__internal_0_$__cuda_sm70_shflsync_bfly
        .type           $__internal_0_$__cuda_sm70_shflsync_bfly,@function
        .size           $__internal_0_$__cuda_sm70_shflsync_bfly,(.L_x_9 - $__internal_0_$__cuda_sm70_shflsync_bfly)
$__internal_0_$__cuda_sm70_shflsync_bfly:
[----:B------:R-:W-:Y:S01]  /*3920*/  IMAD.MOV.U32 R5, RZ, RZ, 0x0 ;  /* 0x00000000ff057424 */ /* 0x000fe200078e00ff */
[----:B------:R-:W-:Y:S04]  /*3930*/  WARPSYNC R25 ;  /* 0x0000001900007348 */ /* 0x000fe80003800000 */
[----:B------:R0:W1:Y:S01]  /*3940*/  SHFL.BFLY PT, R10, R10, R19, R18 ;  /* 0x0c0000130a0a7389 */ /* 0x00006200000e0012 */
[----:B------:R-:W-:Y:S05]  /*3950*/  RET.REL.NODEC R4 `(triton_red_fused_add_embedding_native_layer_norm_0) ;  /* 0xffffc6a004007950 */ /* 0x000fea0003c3ffff */
.L_x_8:
[----:B------:R-:W-:-:S00]  /*3960*/  BRA `(.L_x_8) ;  /* 0xfffffff000007947 */ /* 0x000fc0000383ffff */
[----:B------:R-:W-:-:S00]  /*3970*/  NOP ;  /* 0x0000000000007918 */ /* 0x000fc00000000000 */
        /* <DEDUP_REMOVED lines=8> */
.L_x_9:


//--------------------- .nv.global.init           --------------------------
	.section	.nv.global.init,"aw",@progbits
.nv.global.init:
	.type		assertFunc_1,@object
	.size		assertFunc_1,(assertFunc_0 - assertFunc_1)
assertFunc_1:
        /*0000*/ 	.byte	0x75, 0x6e, 0x6b, 0x6e, 0x6f, 0x77, 0x6e, 0x00
	.type		assertFunc_0,@object
	.size		assertFunc_0,(_$_str - assertFunc_0)
assertFunc_0:
        /*0008*/ 	.byte	0x75, 0x6e, 0x6b, 0x6e, 0x6f, 0x77, 0x6e, 0x00
	.type		_$_str,@object
	.size		_$_str,(assertMessage_1 - _$_str)
_$_str:
        /*0010*/ 	.byte	0x5f, 0x5f, 0x43, 0x55, 0x44, 0x41, 0x5f, 0x46, 0x54, 0x5a, 0x00
	.type		assertMessage_1,@object
	.size		assertMessage_1,(assertMessage_0 - assertMessage_1)
assertMessage_1:
        /*001b*/ 	.byte	0x69, 0x6e, 0x64, 0x65, 0x78, 0x20, 0x6f, 0x75, 0x74, 0x20, 0x6f, 0x66, 0x20, 0x62, 0x6f, 0x75
        /*002b*/ 	.byte	0x6e, 0x64, 0x73, 0x3a, 0x20, 0x30, 0x20, 0x3c, 0x3d, 0x20, 0x74, 0x6d, 0x70, 0x31, 0x31, 0x20
        /*003b*/ 	.byte	0x3c, 0x20, 0x37, 0x37, 0x00
	.type		assertMessage_0,@object
	.size		assertMessage_0,(assertFile_0 - assertMessage_0)
assertMessage_0:
        /*0040*/ 	.byte	0x69, 0x6e, 0x64, 0x65, 0x78, 0x20, 0x6f, 0x75, 0x74, 0x20, 0x6f, 0x66, 0x20, 0x62, 0x6f, 0x75
        /*0050*/ 	.byte	0x6e, 0x64, 0x73, 0x3a, 0x20, 0x30, 0x20, 0x3c, 0x3d, 0x20, 0x74, 0x6d, 0x70, 0x34, 0x20, 0x3c
        /*0060*/ 	.byte	0x20, 0x34, 0x39, 0x34, 0x30, 0x38, 0x00
	.type		assertFile_0,@object
	.size		assertFile_0,(assertFile_1 - assertFile_0)
assertFile_0:
        /*0067*/ 	.byte	0x2f, 0x74, 0x6d, 0x70, 0x2f, 0x74, 0x6f, 0x72, 0x63, 0x68, 0x69, 0x6e, 0x64, 0x75, 0x63, 0x74
        /*0077*/ 	.byte	0x6f, 0x72, 0x5f, 0x72, 0x6f, 0x6f, 0x74, 0x2f, 0x76, 0x74, 0x2f, 0x63, 0x76, 0x74, 0x69, 0x37
        /*0087*/ 	.byte	0x6e, 0x35, 0x6b, 0x32, 0x72, 0x32, 0x7a, 0x70, 0x76, 0x77, 0x65, 0x66, 0x6b, 0x71, 0x78, 0x6a
        /*0097*/ 	.byte	0x6c, 0x72, 0x6f, 0x6e, 0x35, 0x35, 0x6b, 0x77, 0x62, 0x37, 0x73, 0x73, 0x6a, 0x62, 0x6d, 0x32
        /*00a7*/ 	.byte	0x34, 0x75, 0x63, 0x63, 0x65, 0x7a, 0x62, 0x66, 0x79, 0x67, 0x6b, 0x75, 0x64, 0x62, 0x62, 0x2e
        /*00b7*/ 	.byte	0x70, 0x79, 0x00
	.type		assertFile_1,@object
	.size		assertFile_1,(.L_1 - assertFile_1)
assertFile_1:
        /*00ba*/ 	.byte	0x2f, 0x74, 0x6d, 0x70, 0x2f, 0x74, 0x6f, 0x72, 0x63, 0x68, 0x69, 0x6e, 0x64, 0x75, 0x63, 0x74
        /*00ca*/ 	.byte	0x6f, 0x72, 0x5f, 0x72, 0x6f, 0x6f, 0x74, 0x2f, 0x76, 0x74, 0x2f, 0x63, 0x76, 0x74, 0x69, 0x37
        /*00da*/ 	.byte	0x6e, 0x35, 0x6b, 0x32, 0x72, 0x32, 0x7a, 0x70, 0x76, 0x77, 0x65, 0x66, 0x6b, 0x71, 0x78, 0x6a
        /*00ea*/ 	.byte	0x6c, 0x72, 0x6f, 0x6e, 0x35, 0x35, 0x6b, 0x77, 0x62, 0x37, 0x73, 0x73, 0x6a, 0x62, 0x6d, 0x32
        /*00fa*/ 	.byte	0x34, 0x75, 0x63, 0x63, 0x65, 0x7a, 0x62, 0x66, 0x79, 0x67, 0x6b, 0x75, 0x64, 0x62, 0x62, 0x2e
        /*010a*/ 	.byte	0x70, 0x79, 0x00
.L_1:


//--------------------- SYMBOLS --------------------------

	.type		__assertfail,@function
